	.target	sm_90a

	.elftype	@"ET_EXEC"


//--------------------- .note.nv.tkinfo           --------------------------
	.section	.note.nv.tkinfo,"",@"SHT_NOTE"
	.sectionflags	@"SHF_NOTE_NV_TKINFO"
	.tkinfo
        /*0018*/ 	.word	0x00000002
        /*0030*/ 	.string	""
        /*0030*/ 	.string	"ptxas"
        /*0030*/ 	.string	"Cuda compilation tools, release 13.0, V13.0.88"
        /*0030*/ 	.string	"Build cuda_13.0.r13.0/compiler.36424714_0"
        /*0030*/ 	.string	"-arch sm_90a -m 64 "



//--------------------- .note.nv.cuinfo           --------------------------
	.section	.note.nv.cuinfo,"",@"SHT_NOTE"
	.sectionflags	@"SHF_NOTE_NV_CUINFO"
        /*0018*/ 	.short	0x0002
        /*001a*/ 	.short	0x005a
        /*001c*/ 	.short	0x0082
	.zero		2


//--------------------- .nv.info                  --------------------------
	.section	.nv.info,"",@"SHT_CUDA_INFO"
	.align	4


	//----- nvinfo : EIATTR_REGCOUNT
	.align		4
        /*0000*/ 	.byte	0x04, 0x2f
        /*0002*/ 	.short	(.L_12 - .L_11)
	.align		4
.L_11:
        /*0004*/ 	.word	index@(_ZN7cutlass13device_kernelINS_4gemm6kernel13GemmUniversalIN4cute5tupleIJiiiiEEENS1_10collective13CollectiveMmaINS1_37MainloopSm90TmaGmmaWarpSpecializedFP8ILi14ENS5_IJNS4_1CILi2EEENSA_ILi1EEESC_EEENS1_35KernelTmaWarpSpecializedCooperativeEEENS5_IJNSA_ILi128EEESG_NSA_ILi64EEEEEENS_12float_e4m3_tENS5_IJlSC_lEEESJ_SK_NS4_8TiledMMAINS4_8MMA_AtomIJNS4_4SM904GMMA31MMA_64x128x32_F32E4M3E4M3_SS_TNILNSO_7ScaleInE1ELSQ_1EEEEEENS4_6LayoutISD_NS5_IJSC_NSA_ILi0EEESU_EEEEENS5_IJNS4_10UnderscoreESX_SX_EEEEENS4_13SM90_TMA_LOADENS4_14ComposedLayoutINS4_7SwizzleILi2ELi4ELi3EEENS4_18smem_ptr_flag_bitsILi8EEENST_INS5_IJNSA_ILi8EEESH_EEENS5_IJSH_SC_EEEEEEEvNS4_8identityENS4_23SM90_TMA_LOAD_MULTICASTES1A_vS1B_EENS_8epilogue10collective6detail29Sm90TmaWarpSpecializedAdapterINS1F_15DefaultEpilogueISJ_SK_SK_NS1E_6thread17LinearCombinationISJ_Li1EffLNS1J_9ScaleType4KindE0ELNS_15FloatRoundStyleE2ESJ_EENS1_15EpilogueDefaultEEEEEvvEEEEvNT_6ParamsE)
        /*0008*/ 	.word	0x000000a8


	//----- nvinfo : EIATTR_FRAME_SIZE
	.align		4
.L_12:
        /*000c*/ 	.byte	0x04, 0x11
        /*000e*/ 	.short	(.L_14 - .L_13)
	.align		4
.L_13:
        /*0010*/ 	.word	index@(_ZN7cutlass13device_kernelINS_4gemm6kernel13GemmUniversalIN4cute5tupleIJiiiiEEENS1_10collective13CollectiveMmaINS1_37MainloopSm90TmaGmmaWarpSpecializedFP8ILi14ENS5_IJNS4_1CILi2EEENSA_ILi1EEESC_EEENS1_35KernelTmaWarpSpecializedCooperativeEEENS5_IJNSA_ILi128EEESG_NSA_ILi64EEEEEENS_12float_e4m3_tENS5_IJlSC_lEEESJ_SK_NS4_8TiledMMAINS4_8MMA_AtomIJNS4_4SM904GMMA31MMA_64x128x32_F32E4M3E4M3_SS_TNILNSO_7ScaleInE1ELSQ_1EEEEEENS4_6LayoutISD_NS5_IJSC_NSA_ILi0EEESU_EEEEENS5_IJNS4_10UnderscoreESX_SX_EEEEENS4_13SM90_TMA_LOADENS4_14ComposedLayoutINS4_7SwizzleILi2ELi4ELi3EEENS4_18smem_ptr_flag_bitsILi8EEENST_INS5_IJNSA_ILi8EEESH_EEENS5_IJSH_SC_EEEEEEEvNS4_8identityENS4_23SM90_TMA_LOAD_MULTICASTES1A_vS1B_EENS_8epilogue10collective6detail29Sm90TmaWarpSpecializedAdapterINS1F_15DefaultEpilogueISJ_SK_SK_NS1E_6thread17LinearCombinationISJ_Li1EffLNS1J_9ScaleType4KindE0ELNS_15FloatRoundStyleE2ESJ_EENS1_15EpilogueDefaultEEEEEvvEEEEvNT_6ParamsE)
        /*0014*/ 	.word	0x00000000


	//----- nvinfo : EIATTR_MIN_STACK_SIZE
	.align		4
.L_14:
        /*0018*/ 	.byte	0x04, 0x12
        /*001a*/ 	.short	(.L_16 - .L_15)
	.align		4
.L_15:
        /*001c*/ 	.word	index@(_ZN7cutlass13device_kernelINS_4gemm6kernel13GemmUniversalIN4cute5tupleIJiiiiEEENS1_10collective13CollectiveMmaINS1_37MainloopSm90TmaGmmaWarpSpecializedFP8ILi14ENS5_IJNS4_1CILi2EEENSA_ILi1EEESC_EEENS1_35KernelTmaWarpSpecializedCooperativeEEENS5_IJNSA_ILi128EEESG_NSA_ILi64EEEEEENS_12float_e4m3_tENS5_IJlSC_lEEESJ_SK_NS4_8TiledMMAINS4_8MMA_AtomIJNS4_4SM904GMMA31MMA_64x128x32_F32E4M3E4M3_SS_TNILNSO_7ScaleInE1ELSQ_1EEEEEENS4_6LayoutISD_NS5_IJSC_NSA_ILi0EEESU_EEEEENS5_IJNS4_10UnderscoreESX_SX_EEEEENS4_13SM90_TMA_LOADENS4_14ComposedLayoutINS4_7SwizzleILi2ELi4ELi3EEENS4_18smem_ptr_flag_bitsILi8EEENST_INS5_IJNSA_ILi8EEESH_EEENS5_IJSH_SC_EEEEEEEvNS4_8identityENS4_23SM90_TMA_LOAD_MULTICASTES1A_vS1B_EENS_8epilogue10collective6detail29Sm90TmaWarpSpecializedAdapterINS1F_15DefaultEpilogueISJ_SK_SK_NS1E_6thread17LinearCombinationISJ_Li1EffLNS1J_9ScaleType4KindE0ELNS_15FloatRoundStyleE2ESJ_EENS1_15EpilogueDefaultEEEEEvvEEEEvNT_6ParamsE)
        /*0020*/ 	.word	0x00000000
.L_16:


//--------------------- .nv.compat                --------------------------
	.section	.nv.compat,"",@"SHT_CUDA_COMPAT_INFO"
	.align	4
        /*0000*/ 	.byte	0x02, 0x09, 0x01, 0x00, 0x02, 0x02, 0x04, 0x00, 0x02, 0x05, 0x05, 0x00, 0x03, 0x07, 0x01, 0x01
        /*0010*/ 	.byte	0x02, 0x03, 0x01, 0x00, 0x02, 0x06, 0x01, 0x00, 0x04, 0x0b, 0x08, 0x00, 0x00, 0x00, 0x00, 0x00
        /*0020*/ 	.byte	0x00, 0x00, 0x00, 0x00


//--------------------- .nv.info._ZN7cutlass13device_kernelINS_4gemm6kernel13GemmUniversalIN4cute5tupleIJiiiiEEENS1_10collective13CollectiveMmaINS1_37MainloopSm90TmaGmmaWarpSpecializedFP8ILi14ENS5_IJNS4_1CILi2EEENSA_ILi1EEESC_EEENS1_35KernelTmaWarpSpecializedCooperativeEEENS5_IJNSA_ILi128EEESG_NSA_ILi64EEEEEENS_12float_e4m3_tENS5_IJlSC_lEEESJ_SK_NS4_8TiledMMAINS4_8MMA_AtomIJNS4_4SM904GMMA31MMA_64x128x32_F32E4M3E4M3_SS_TNILNSO_7ScaleInE1ELSQ_1EEEEEENS4_6LayoutISD_NS5_IJSC_NSA_ILi0EEESU_EEEEENS5_IJNS4_10UnderscoreESX_SX_EEEEENS4_13SM90_TMA_LOADENS4_14ComposedLayoutINS4_7SwizzleILi2ELi4ELi3EEENS4_18smem_ptr_flag_bitsILi8EEENST_INS5_IJNSA_ILi8EEESH_EEENS5_IJSH_SC_EEEEEEEvNS4_8identityENS4_23SM90_TMA_LOAD_MULTICASTES1A_vS1B_EENS_8epilogue10collective6detail29Sm90TmaWarpSpecializedAdapterINS1F_15DefaultEpilogueISJ_SK_SK_NS1E_6thread17LinearCombinationISJ_Li1EffLNS1J_9ScaleType4KindE0ELNS_15FloatRoundStyleE2ESJ_EENS1_15EpilogueDefaultEEEEEvvEEEEvNT_6ParamsE --------------------------
	.section	.nv.info._ZN7cutlass13device_kernelINS_4gemm6kernel13GemmUniversalIN4cute5tupleIJiiiiEEENS1_10collective13CollectiveMmaINS1_37MainloopSm90TmaGmmaWarpSpecializedFP8ILi14ENS5_IJNS4_1CILi2EEENSA_ILi1EEESC_EEENS1_35KernelTmaWarpSpecializedCooperativeEEENS5_IJNSA_ILi128EEESG_NSA_ILi64EEEEEENS_12float_e4m3_tENS5_IJlSC_lEEESJ_SK_NS4_8TiledMMAINS4_8MMA_AtomIJNS4_4SM904GMMA31MMA_64x128x32_F32E4M3E4M3_SS_TNILNSO_7ScaleInE1ELSQ_1EEEEEENS4_6LayoutISD_NS5_IJSC_NSA_ILi0EEESU_EEEEENS5_IJNS4_10UnderscoreESX_SX_EEEEENS4_13SM90_TMA_LOADENS4_14ComposedLayoutINS4_7SwizzleILi2ELi4ELi3EEENS4_18smem_ptr_flag_bitsILi8EEENST_INS5_IJNSA_ILi8EEESH_EEENS5_IJSH_SC_EEEEEEEvNS4_8identityENS4_23SM90_TMA_LOAD_MULTICASTES1A_vS1B_EENS_8epilogue10collective6detail29Sm90TmaWarpSpecializedAdapterINS1F_15DefaultEpilogueISJ_SK_SK_NS1E_6thread17LinearCombinationISJ_Li1EffLNS1J_9ScaleType4KindE0ELNS_15FloatRoundStyleE2ESJ_EENS1_15EpilogueDefaultEEEEEvvEEEEvNT_6ParamsE,"",@"SHT_CUDA_INFO"
	.sectionflags	@""
	.align	4


	//----- nvinfo : EIATTR_CUDA_API_VERSION
	.align		4
        /*0000*/ 	.byte	0x04, 0x37
        /*0002*/ 	.short	(.L_18 - .L_17)
.L_17:
        /*0004*/ 	.word	0x00000082


	//----- nvinfo : EIATTR_KPARAM_INFO
	.align		4
.L_18:
        /*0008*/ 	.byte	0x04, 0x17
        /*000a*/ 	.short	(.L_20 - .L_19)
.L_19:
        /*000c*/ 	.word	0x00000000
        /*0010*/ 	.short	0x0000
        /*0012*/ 	.short	0x0070
        /*0014*/ 	.byte	0x00, 0xf0, 0x01, 0x10


	//----- nvinfo : EIATTR_SPARSE_MMA_MASK
	.align		4
.L_20:
        /*0018*/ 	.byte	0x03, 0x50
        /*001a*/ 	.short	0x0000


	//----- nvinfo : EIATTR_MAXREG_COUNT
	.align		4
        /*001c*/ 	.byte	0x03, 0x1b
        /*001e*/ 	.short	0x00a8


	//----- nvinfo : EIATTR_NUM_BARRIERS
	.align		4
        /*0020*/ 	.byte	0x02, 0x4c
        /*0022*/ 	.byte	0x01
	.zero		1


	//----- nvinfo : EIATTR_MERCURY_ISA_VERSION
	.align		4
        /*0024*/ 	.byte	0x03, 0x5f
        /*0026*/ 	.short	0x0101


	//----- nvinfo : EIATTR_INT_WARP_WIDE_INSTR_OFFSETS
	.align		4
        /*0028*/ 	.byte	0x04, 0x31
        /*002a*/ 	.short	(.L_22 - .L_21)


	//   ....[0]....
.L_21:
        /*002c*/ 	.word	0x00000610


	//   ....[1]....
        /*0030*/ 	.word	0x00000640


	//   ....[2]....
        /*0034*/ 	.word	0x000007c0


	//----- nvinfo : EIATTR_COOP_GROUP_MASK_REGIDS
	.align		4
.L_22:
        /*0038*/ 	.byte	0x04, 0x29
        /*003a*/ 	.short	(.L_24 - .L_23)


	//   ....[0]....
.L_23:
        /*003c*/ 	.word	0xffffffff


	//   ....[1]....
        /*0040*/ 	.word	0xffffffff


	//   ....[2]....
        /*0044*/ 	.word	0xffffffff


	//   ....[3]....
        /*0048*/ 	.word	0xffffffff


	//   ....[4]....
        /*004c*/ 	.word	0xffffffff


	//   ....[5]....
        /*0050*/ 	.word	0xffffffff


	//----- nvinfo : EIATTR_COOP_GROUP_INSTR_OFFSETS
	.align		4
.L_24:
        /*0054*/ 	.byte	0x04, 0x28
        /*0056*/ 	.short	(.L_26 - .L_25)


	//   ....[0]....
.L_25:
        /*0058*/ 	.word	0x00000060


	//   ....[1]....
        /*005c*/ 	.word	0x00000070


	//   ....[2]....
        /*0060*/ 	.word	0x00000130


	//   ....[3]....
        /*0064*/ 	.word	0x00000440


	//   ....[4]....
        /*0068*/ 	.word	0x00000960


	//   ....[5]....
        /*006c*/ 	.word	0x000013e0


	//----- nvinfo : EIATTR_REG_RECONFIG
	.align		4
.L_26:
        /*0070*/ 	.byte	0x01, 0x54
	.zero		2


	//----- nvinfo : EIATTR_MBARRIER_INSTR_OFFSETS
	.align		4
        /*0074*/ 	.byte	0x04, 0x39
        /*0076*/ 	.short	(.L_28 - .L_27)


	//   ....[0]....
.L_27:
        /*0078*/ 	.word	0x00000250
        /*007c*/ 	.word	0x000000ff
        /*0080*/ 	.word	0x00000000
        /*0084*/ 	.short	0x0100
        /*0086*/ 	.byte	0x08
	.zero		1


	//   ....[1]....
        /*0088*/ 	.word	0x00000260
        /*008c*/ 	.word	0x000000ff
        /*0090*/ 	.word	0x00000070
        /*0094*/ 	.short	0x0100
        /*0096*/ 	.byte	0x08
	.zero		1


	//   ....[2]....
        /*0098*/ 	.word	0x00000270
        /*009c*/ 	.word	0x000000ff
        /*00a0*/ 	.word	0x00000008
        /*00a4*/ 	.short	0x0100
        /*00a6*/ 	.byte	0x08
	.zero		1


	//   ....[3]....
        /*00a8*/ 	.word	0x00000280
        /*00ac*/ 	.word	0x000000ff
        /*00b0*/ 	.word	0x00000078
        /*00b4*/ 	.short	0x0100
        /*00b6*/ 	.byte	0x08
	.zero		1


	//   ....[4]....
        /*00b8*/ 	.word	0x00000290
        /*00bc*/ 	.word	0x000000ff
        /*00c0*/ 	.word	0x00000010
        /*00c4*/ 	.short	0x0100
        /*00c6*/ 	.byte	0x08
	.zero		1


	//   ....[5]....
        /*00c8*/ 	.word	0x000002a0
        /*00cc*/ 	.word	0x000000ff
        /*00d0*/ 	.word	0x00000080
        /*00d4*/ 	.short	0x0100
        /*00d6*/ 	.byte	0x08
	.zero		1


	//   ....[6]....
        /*00d8*/ 	.word	0x000002b0
        /*00dc*/ 	.word	0x000000ff
        /*00e0*/ 	.word	0x00000018
        /*00e4*/ 	.short	0x0100
        /*00e6*/ 	.byte	0x08
	.zero		1


	//   ....[7]....
        /*00e8*/ 	.word	0x000002c0
        /*00ec*/ 	.word	0x000000ff
        /*00f0*/ 	.word	0x00000088
        /*00f4*/ 	.short	0x0100
        /*00f6*/ 	.byte	0x08
	.zero		1


	//   ....[8]....
        /*00f8*/ 	.word	0x000002d0
        /*00fc*/ 	.word	0x000000ff
        /*0100*/ 	.word	0x00000020
        /*0104*/ 	.short	0x0100
        /*0106*/ 	.byte	0x08
	.zero		1


	//   ....[9]....
        /*0108*/ 	.word	0x000002e0
        /*010c*/ 	.word	0x000000ff
        /*0110*/ 	.word	0x00000090
        /*0114*/ 	.short	0x0100
        /*0116*/ 	.byte	0x08
	.zero		1


	//   ....[10]....
        /*0118*/ 	.word	0x000002f0
        /*011c*/ 	.word	0x000000ff
        /*0120*/ 	.word	0x00000028
        /*0124*/ 	.short	0x0100
        /*0126*/ 	.byte	0x08
	.zero		1


	//   ....[11]....
        /*0128*/ 	.word	0x00000300
        /*012c*/ 	.word	0x000000ff
        /*0130*/ 	.word	0x00000098
        /*0134*/ 	.short	0x0100
        /*0136*/ 	.byte	0x08
	.zero		1


	//   ....[12]....
        /*0138*/ 	.word	0x00000310
        /*013c*/ 	.word	0x000000ff
        /*0140*/ 	.word	0x00000030
        /*0144*/ 	.short	0x0100
        /*0146*/ 	.byte	0x08
	.zero		1


	//   ....[13]....
        /*0148*/ 	.word	0x00000320
        /*014c*/ 	.word	0x000000ff
        /*0150*/ 	.word	0x000000a0
        /*0154*/ 	.short	0x0100
        /*0156*/ 	.byte	0x08
	.zero		1


	//   ....[14]....
        /*0158*/ 	.word	0x00000330
        /*015c*/ 	.word	0x000000ff
        /*0160*/ 	.word	0x00000038
        /*0164*/ 	.short	0x0100
        /*0166*/ 	.byte	0x08
	.zero		1


	//   ....[15]....
        /*0168*/ 	.word	0x00000340
        /*016c*/ 	.word	0x000000ff
        /*0170*/ 	.word	0x000000a8
        /*0174*/ 	.short	0x0100
        /*0176*/ 	.byte	0x08
	.zero		1


	//   ....[16]....
        /*0178*/ 	.word	0x00000350
        /*017c*/ 	.word	0x000000ff
        /*0180*/ 	.word	0x00000040
        /*0184*/ 	.short	0x0100
        /*0186*/ 	.byte	0x08
	.zero		1


	//   ....[17]....
        /*0188*/ 	.word	0x00000360
        /*018c*/ 	.word	0x000000ff
        /*0190*/ 	.word	0x000000b0
        /*0194*/ 	.short	0x0100
        /*0196*/ 	.byte	0x08
	.zero		1


	//   ....[18]....
        /*0198*/ 	.word	0x00000370
        /*019c*/ 	.word	0x000000ff
        /*01a0*/ 	.word	0x00000048
        /*01a4*/ 	.short	0x0100
        /*01a6*/ 	.byte	0x08
	.zero		1


	//   ....[19]....
        /*01a8*/ 	.word	0x00000380
        /*01ac*/ 	.word	0x000000ff
        /*01b0*/ 	.word	0x000000b8
        /*01b4*/ 	.short	0x0100
        /*01b6*/ 	.byte	0x08
	.zero		1


	//   ....[20]....
        /*01b8*/ 	.word	0x00000390
        /*01bc*/ 	.word	0x000000ff
        /*01c0*/ 	.word	0x00000050
        /*01c4*/ 	.short	0x0100
        /*01c6*/ 	.byte	0x08
	.zero		1


	//   ....[21]....
        /*01c8*/ 	.word	0x000003a0
        /*01cc*/ 	.word	0x000000ff
        /*01d0*/ 	.word	0x000000c0
        /*01d4*/ 	.short	0x0100
        /*01d6*/ 	.byte	0x08
	.zero		1


	//   ....[22]....
        /*01d8*/ 	.word	0x000003b0
        /*01dc*/ 	.word	0x000000ff
        /*01e0*/ 	.word	0x00000058
        /*01e4*/ 	.short	0x0100
        /*01e6*/ 	.byte	0x08
	.zero		1


	//   ....[23]....
        /*01e8*/ 	.word	0x000003c0
        /*01ec*/ 	.word	0x000000ff
        /*01f0*/ 	.word	0x000000c8
        /*01f4*/ 	.short	0x0100
        /*01f6*/ 	.byte	0x08
	.zero		1


	//   ....[24]....
        /*01f8*/ 	.word	0x000003d0
        /*01fc*/ 	.word	0x000000ff
        /*0200*/ 	.word	0x00000060
        /*0204*/ 	.short	0x0100
        /*0206*/ 	.byte	0x08
	.zero		1


	//   ....[25]....
        /*0208*/ 	.word	0x000003e0
        /*020c*/ 	.word	0x000000ff
        /*0210*/ 	.word	0x000000d0
        /*0214*/ 	.short	0x0100
        /*0216*/ 	.byte	0x08
	.zero		1


	//   ....[26]....
        /*0218*/ 	.word	0x000003f0
        /*021c*/ 	.word	0x000000ff
        /*0220*/ 	.word	0x00000068
        /*0224*/ 	.short	0x0100
        /*0226*/ 	.byte	0x08
	.zero		1


	//   ....[27]....
        /*0228*/ 	.word	0x00000400
        /*022c*/ 	.word	0x000000ff
        /*0230*/ 	.word	0x000000d8
        /*0234*/ 	.short	0x0100
        /*0236*/ 	.byte	0x08
	.zero		1


	//   ....[28]....
        /*0238*/ 	.word	0x00000850
        /*023c*/ 	.word	0x000000ff
        /*0240*/ 	.word	0x000000f0
        /*0244*/ 	.short	0x0100
        /*0246*/ 	.byte	0x06
	.zero		1


	//   ....[29]....
        /*0248*/ 	.word	0x000008f0
        /*024c*/ 	.word	0x000000ff
        /*0250*/ 	.word	0x000000f8
        /*0254*/ 	.short	0x0100
        /*0256*/ 	.byte	0x06
	.zero		1


	//   ....[30]....
        /*0258*/ 	.word	0x00001910
        /*025c*/ 	.word	0x000000ff
        /*0260*/ 	.word	0x00000000
        /*0264*/ 	.short	0x010a
        /*0266*/ 	.byte	0x06
	.zero		1


	//   ....[31]....
        /*0268*/ 	.word	0x00001950
        /*026c*/ 	.word	0x000000ff
        /*0270*/ 	.word	0x00000000
        /*0274*/ 	.short	0x010a
        /*0276*/ 	.byte	0x06
	.zero		1


	//   ....[32]....
        /*0278*/ 	.word	0x00002280
        /*027c*/ 	.word	0x000000ff
        /*0280*/ 	.word	0x00000000
        /*0284*/ 	.short	0x010a
        /*0286*/ 	.byte	0x0c
	.zero		1


	//   ....[33]....
        /*0288*/ 	.word	0x000022c0
        /*028c*/ 	.word	0x000000ff
        /*0290*/ 	.word	0x00000000
        /*0294*/ 	.short	0x010a
        /*0296*/ 	.byte	0x0c
	.zero		1


	//   ....[34]....
        /*0298*/ 	.word	0x000028f0
        /*029c*/ 	.word	0x0000008c
        /*02a0*/ 	.word	0x00000000
        /*02a4*/ 	.short	0x0101
        /*02a6*/ 	.byte	0x3f
	.zero		1


	//   ....[35]....
        /*02a8*/ 	.word	0x00002fa0
        /*02ac*/ 	.word	0x0000000c
        /*02b0*/ 	.word	0x00000000
        /*02b4*/ 	.short	0x0101
        /*02b6*/ 	.byte	0x3f
	.zero		1


	//   ....[36]....
        /*02b8*/ 	.word	0x000088a0
        /*02bc*/ 	.word	0x00000012
        /*02c0*/ 	.word	0x00000070
        /*02c4*/ 	.short	0x010a
        /*02c6*/ 	.byte	0x3f
	.zero		1


	//   ....[37]....
        /*02c8*/ 	.word	0x00008c20
        /*02cc*/ 	.word	0x00000008
        /*02d0*/ 	.word	0x000000f8
        /*02d4*/ 	.short	0x0101
        /*02d6*/ 	.byte	0x3f
	.zero		1


	//   ....[38]....
        /*02d8*/ 	.word	0x00009340
        /*02dc*/ 	.word	0x00000007
        /*02e0*/ 	.word	0x00000000
        /*02e4*/ 	.short	0x010a
        /*02e6*/ 	.byte	0x3f
	.zero		1


	//   ....[39]....
        /*02e8*/ 	.word	0x000093c0
        /*02ec*/ 	.word	0x00000009
        /*02f0*/ 	.word	0x00000000
        /*02f4*/ 	.short	0x010a
        /*02f6*/ 	.byte	0x3f
	.zero		1


	//   ....[40]....
        /*02f8*/ 	.word	0x00009450
        /*02fc*/ 	.word	0x00000006
        /*0300*/ 	.word	0x00000000
        /*0304*/ 	.short	0x010a
        /*0306*/ 	.byte	0x3f
	.zero		1


	//   ....[41]....
        /*0308*/ 	.word	0x000094e0
        /*030c*/ 	.word	0x00000009
        /*0310*/ 	.word	0x00000000
        /*0314*/ 	.short	0x010a
        /*0316*/ 	.byte	0x3f
	.zero		1


	//   ....[42]....
        /*0318*/ 	.word	0x00009570
        /*031c*/ 	.word	0x00000006
        /*0320*/ 	.word	0x00000000
        /*0324*/ 	.short	0x010a
        /*0326*/ 	.byte	0x3f
	.zero		1


	//   ....[43]....
        /*0328*/ 	.word	0x00009600
        /*032c*/ 	.word	0x00000009
        /*0330*/ 	.word	0x00000000
        /*0334*/ 	.short	0x010a
        /*0336*/ 	.byte	0x3f
	.zero		1


	//   ....[44]....
        /*0338*/ 	.word	0x00009690
        /*033c*/ 	.word	0x00000006
        /*0340*/ 	.word	0x00000000
        /*0344*/ 	.short	0x010a
        /*0346*/ 	.byte	0x3f
	.zero		1


	//   ....[45]....
        /*0348*/ 	.word	0x00009720
        /*034c*/ 	.word	0x00000009
        /*0350*/ 	.word	0x00000000
        /*0354*/ 	.short	0x010a
        /*0356*/ 	.byte	0x3f
	.zero		1


	//   ....[46]....
        /*0358*/ 	.word	0x000097b0
        /*035c*/ 	.word	0x00000006
        /*0360*/ 	.word	0x00000000
        /*0364*/ 	.short	0x010a
        /*0366*/ 	.byte	0x3f
	.zero		1


	//   ....[47]....
        /*0368*/ 	.word	0x00009840
        /*036c*/ 	.word	0x00000009
        /*0370*/ 	.word	0x00000000
        /*0374*/ 	.short	0x010a
        /*0376*/ 	.byte	0x3f
	.zero		1


	//   ....[48]....
        /*0378*/ 	.word	0x000098d0
        /*037c*/ 	.word	0x00000006
        /*0380*/ 	.word	0x00000000
        /*0384*/ 	.short	0x010a
        /*0386*/ 	.byte	0x3f
	.zero		1


	//   ....[49]....
        /*0388*/ 	.word	0x00009960
        /*038c*/ 	.word	0x00000009
        /*0390*/ 	.word	0x00000000
        /*0394*/ 	.short	0x010a
        /*0396*/ 	.byte	0x3f
	.zero		1


	//   ....[50]....
        /*0398*/ 	.word	0x000099f0
        /*039c*/ 	.word	0x00000006
        /*03a0*/ 	.word	0x00000000
        /*03a4*/ 	.short	0x010a
        /*03a6*/ 	.byte	0x3f
	.zero		1


	//   ....[51]....
        /*03a8*/ 	.word	0x00009a80
        /*03ac*/ 	.word	0x00000003
        /*03b0*/ 	.word	0x00000000
        /*03b4*/ 	.short	0x010a
        /*03b6*/ 	.byte	0x3f
	.zero		1


	//   ....[52]....
        /*03b8*/ 	.word	0x00009af0
        /*03bc*/ 	.word	0x0000000d
        /*03c0*/ 	.word	0x00000000
        /*03c4*/ 	.short	0x010a
        /*03c6*/ 	.byte	0x3f
	.zero		1


	//   ....[53]....
        /*03c8*/ 	.word	0x00009b50
        /*03cc*/ 	.word	0x00000091
        /*03d0*/ 	.word	0x00000000
        /*03d4*/ 	.short	0x010a
        /*03d6*/ 	.byte	0x3f
	.zero		1


	//   ....[54]....
        /*03d8*/ 	.word	0x00009c20
        /*03dc*/ 	.word	0x00000012
        /*03e0*/ 	.word	0x00000070
        /*03e4*/ 	.short	0x010a
        /*03e6*/ 	.byte	0x3f
	.zero		1


	//   ....[55]....
        /*03e8*/ 	.word	0x00009cf0
        /*03ec*/ 	.word	0x00000007
        /*03f0*/ 	.word	0x00000000
        /*03f4*/ 	.short	0x010a
        /*03f6*/ 	.byte	0x3f
	.zero		1


	//   ....[56]....
        /*03f8*/ 	.word	0x00009d40
        /*03fc*/ 	.word	0x00000009
        /*0400*/ 	.word	0x00000000
        /*0404*/ 	.short	0x010a
        /*0406*/ 	.byte	0x3f
	.zero		1


	//   ....[57]....
        /*0408*/ 	.word	0x00009d90
        /*040c*/ 	.word	0x00000006
        /*0410*/ 	.word	0x00000000
        /*0414*/ 	.short	0x010a
        /*0416*/ 	.byte	0x3f
	.zero		1


	//   ....[58]....
        /*0418*/ 	.word	0x00009de0
        /*041c*/ 	.word	0x00000009
        /*0420*/ 	.word	0x00000000
        /*0424*/ 	.short	0x010a
        /*0426*/ 	.byte	0x3f
	.zero		1


	//   ....[59]....
        /*0428*/ 	.word	0x00009e30
        /*042c*/ 	.word	0x00000006
        /*0430*/ 	.word	0x00000000
        /*0434*/ 	.short	0x010a
        /*0436*/ 	.byte	0x3f
	.zero		1


	//   ....[60]....
        /*0438*/ 	.word	0x00009e80
        /*043c*/ 	.word	0x00000009
        /*0440*/ 	.word	0x00000000
        /*0444*/ 	.short	0x010a
        /*0446*/ 	.byte	0x3f
	.zero		1


	//   ....[61]....
        /*0448*/ 	.word	0x00009ed0
        /*044c*/ 	.word	0x00000006
        /*0450*/ 	.word	0x00000000
        /*0454*/ 	.short	0x010a
        /*0456*/ 	.byte	0x3f
	.zero		1


	//   ....[62]....
        /*0458*/ 	.word	0x00009f20
        /*045c*/ 	.word	0x00000009
        /*0460*/ 	.word	0x00000000
        /*0464*/ 	.short	0x010a
        /*0466*/ 	.byte	0x3f
	.zero		1


	//   ....[63]....
        /*0468*/ 	.word	0x00009f70
        /*046c*/ 	.word	0x00000006
        /*0470*/ 	.word	0x00000000
        /*0474*/ 	.short	0x010a
        /*0476*/ 	.byte	0x3f
	.zero		1


	//   ....[64]....
        /*0478*/ 	.word	0x00009fc0
        /*047c*/ 	.word	0x00000009
        /*0480*/ 	.word	0x00000000
        /*0484*/ 	.short	0x010a
        /*0486*/ 	.byte	0x3f
	.zero		1


	//   ....[65]....
        /*0488*/ 	.word	0x0000a010
        /*048c*/ 	.word	0x00000006
        /*0490*/ 	.word	0x00000000
        /*0494*/ 	.short	0x010a
        /*0496*/ 	.byte	0x3f
	.zero		1


	//   ....[66]....
        /*0498*/ 	.word	0x0000a060
        /*049c*/ 	.word	0x00000009
        /*04a0*/ 	.word	0x00000000
        /*04a4*/ 	.short	0x010a
        /*04a6*/ 	.byte	0x3f
	.zero		1


	//   ....[67]....
        /*04a8*/ 	.word	0x0000a0b0
        /*04ac*/ 	.word	0x00000006
        /*04b0*/ 	.word	0x00000000
        /*04b4*/ 	.short	0x010a
        /*04b6*/ 	.byte	0x3f
	.zero		1


	//----- nvinfo : EIATTR_NUM_MBARRIERS
	.align		4
.L_28:
        /*04b8*/ 	.byte	0x03, 0x38
        /*04ba*/ 	.short	0x001e


	//----- nvinfo : EIATTR_EXIT_INSTR_OFFSETS
	.align		4
        /*04bc*/ 	.byte	0x04, 0x1c
        /*04be*/ 	.short	(.L_30 - .L_29)


	//   ....[0]....
.L_29:
        /*04c0*/ 	.word	0x00000ac0


	//   ....[1]....
        /*04c4*/ 	.word	0x000012b0


	//   ....[2]....
        /*04c8*/ 	.word	0x00007fc0


	//   ....[3]....
        /*04cc*/ 	.word	0x00008520


	//   ....[4]....
        /*04d0*/ 	.word	0x00009ad0


	//----- nvinfo : EIATTR_MAX_THREADS
	.align		4
.L_30:
        /*04d4*/ 	.byte	0x04, 0x05
        /*04d6*/ 	.short	(.L_32 - .L_31)
.L_31:
        /*04d8*/ 	.word	0x00000180
        /*04dc*/ 	.word	0x00000001
        /*04e0*/ 	.word	0x00000001


	//----- nvinfo : EIATTR_CRS_STACK_SIZE
	.align		4
.L_32:
        /*04e4*/ 	.byte	0x04, 0x1e
        /*04e6*/ 	.short	(.L_34 - .L_33)
.L_33:
        /*04e8*/ 	.word	0x00000000


	//----- nvinfo : EIATTR_CBANK_PARAM_SIZE
	.align		4
.L_34:
        /*04ec*/ 	.byte	0x03, 0x19
        /*04ee*/ 	.short	0x0470


	//----- nvinfo : EIATTR_PARAM_CBANK
	.align		4
        /*04f0*/ 	.byte	0x04, 0x0a
        /*04f2*/ 	.short	(.L_36 - .L_35)
	.align		4
.L_35:
        /*04f4*/ 	.word	index@(.nv.constant0._ZN7cutlass13device_kernelINS_4gemm6kernel13GemmUniversalIN4cute5tupleIJiiiiEEENS1_10collective13CollectiveMmaINS1_37MainloopSm90TmaGmmaWarpSpecializedFP8ILi14ENS5_IJNS4_1CILi2EEENSA_ILi1EEESC_EEENS1_35KernelTmaWarpSpecializedCooperativeEEENS5_IJNSA_ILi128EEESG_NSA_ILi64EEEEEENS_12float_e4m3_tENS5_IJlSC_lEEESJ_SK_NS4_8TiledMMAINS4_8MMA_AtomIJNS4_4SM904GMMA31MMA_64x128x32_F32E4M3E4M3_SS_TNILNSO_7ScaleInE1ELSQ_1EEEEEENS4_6LayoutISD_NS5_IJSC_NSA_ILi0EEESU_EEEEENS5_IJNS4_10UnderscoreESX_SX_EEEEENS4_13SM90_TMA_LOADENS4_14ComposedLayoutINS4_7SwizzleILi2ELi4ELi3EEENS4_18smem_ptr_flag_bitsILi8EEENST_INS5_IJNSA_ILi8EEESH_EEENS5_IJSH_SC_EEEEEEEvNS4_8identityENS4_23SM90_TMA_LOAD_MULTICASTES1A_vS1B_EENS_8epilogue10collective6detail29Sm90TmaWarpSpecializedAdapterINS1F_15DefaultEpilogueISJ_SK_SK_NS1E_6thread17LinearCombinationISJ_Li1EffLNS1J_9ScaleType4KindE0ELNS_15FloatRoundStyleE2ESJ_EENS1_15EpilogueDefaultEEEEEvvEEEEvNT_6ParamsE)
        /*04f8*/ 	.short	0x0210
        /*04fa*/ 	.short	0x0470


	//----- nvinfo : EIATTR_SW_WAR
	.align		4
.L_36:
        /*04fc*/ 	.byte	0x04, 0x36
        /*04fe*/ 	.short	(.L_38 - .L_37)
.L_37:
        /*0500*/ 	.word	0x00000008
.L_38:


//--------------------- .nv.callgraph             --------------------------
	.section	.nv.callgraph,"",@"SHT_CUDA_CALLGRAPH"
	.align	4
	.sectionentsize	8
	.align		4
        /*0000*/ 	.word	0x00000000
	.align		4
        /*0004*/ 	.word	0xffffffff
	.align		4
        /*0008*/ 	.word	0x00000000
	.align		4
        /*000c*/ 	.word	0xfffffffe
	.align		4
        /*0010*/ 	.word	0x00000000
	.align		4
        /*0014*/ 	.word	0xfffffffd
	.align		4
        /*0018*/ 	.word	0x00000000
	.align		4
        /*001c*/ 	.word	0xfffffffc


//--------------------- .nv.constant4             --------------------------
	.section	.nv.constant4,"a",@progbits
	.align	8
	.align		8
.nv.constant4:
        /*0000*/ 	.dword	_ZN39_INTERNAL_595230d6_4_k_cu_19d2fb20_57824cuda3std3__45__cpo5beginE
	.align		8
        /*0008*/ 	.dword	_ZN39_INTERNAL_595230d6_4_k_cu_19d2fb20_57824cuda3std3__45__cpo3endE
	.align		8
        /*0010*/ 	.dword	_ZN39_INTERNAL_595230d6_4_k_cu_19d2fb20_57824cuda3std3__45__cpo6cbeginE
	.align		8
        /*0018*/ 	.dword	_ZN39_INTERNAL_595230d6_4_k_cu_19d2fb20_57824cuda3std3__45__cpo4cendE
	.align		8
        /*0020*/ 	.dword	_ZN39_INTERNAL_595230d6_4_k_cu_19d2fb20_57824cuda3std3__441_GLOBAL__N__595230d6_4_k_cu_19d2fb20_57826ignoreE
	.align		8
        /*0028*/ 	.dword	_ZN39_INTERNAL_595230d6_4_k_cu_19d2fb20_57824cuda3std3__419piecewise_constructE
	.align		8
        /*0030*/ 	.dword	_ZN39_INTERNAL_595230d6_4_k_cu_19d2fb20_57824cuda3std3__48in_placeE
	.align		8
        /*0038*/ 	.dword	_ZN39_INTERNAL_595230d6_4_k_cu_19d2fb20_57824cuda3std6ranges3__45__cpo4swapE
	.align		8
        /*0040*/ 	.dword	_ZN39_INTERNAL_595230d6_4_k_cu_19d2fb20_57824cuda3std6ranges3__45__cpo9iter_moveE
	.align		8
        /*0048*/ 	.dword	_ZN39_INTERNAL_595230d6_4_k_cu_19d2fb20_57824cute7productE
	.align		8
        /*0050*/ 	.dword	_ZN39_INTERNAL_595230d6_4_k_cu_19d2fb20_57824cute1_E


//--------------------- .text._ZN7cutlass13device_kernelINS_4gemm6kernel13GemmUniversalIN4cute5tupleIJiiiiEEENS1_10collective13CollectiveMmaINS1_37MainloopSm90TmaGmmaWarpSpecializedFP8ILi14ENS5_IJNS4_1CILi2EEENSA_ILi1EEESC_EEENS1_35KernelTmaWarpSpecializedCooperativeEEENS5_IJNSA_ILi128EEESG_NSA_ILi64EEEEEENS_12float_e4m3_tENS5_IJlSC_lEEESJ_SK_NS4_8TiledMMAINS4_8MMA_AtomIJNS4_4SM904GMMA31MMA_64x128x32_F32E4M3E4M3_SS_TNILNSO_7ScaleInE1ELSQ_1EEEEEENS4_6LayoutISD_NS5_IJSC_NSA_ILi0EEESU_EEEEENS5_IJNS4_10UnderscoreESX_SX_EEEEENS4_13SM90_TMA_LOADENS4_14ComposedLayoutINS4_7SwizzleILi2ELi4ELi3EEENS4_18smem_ptr_flag_bitsILi8EEENST_INS5_IJNSA_ILi8EEESH_EEENS5_IJSH_SC_EEEEEEEvNS4_8identityENS4_23SM90_TMA_LOAD_MULTICASTES1A_vS1B_EENS_8epilogue10collective6detail29Sm90TmaWarpSpecializedAdapterINS1F_15DefaultEpilogueISJ_SK_SK_NS1E_6thread17LinearCombinationISJ_Li1EffLNS1J_9ScaleType4KindE0ELNS_15FloatRoundStyleE2ESJ_EENS1_15EpilogueDefaultEEEEEvvEEEEvNT_6ParamsE --------------------------
	.section	.text._ZN7cutlass13device_kernelINS_4gemm6kernel13GemmUniversalIN4cute5tupleIJiiiiEEENS1_10collective13CollectiveMmaINS1_37MainloopSm90TmaGmmaWarpSpecializedFP8ILi14ENS5_IJNS4_1CILi2EEENSA_ILi1EEESC_EEENS1_35KernelTmaWarpSpecializedCooperativeEEENS5_IJNSA_ILi128EEESG_NSA_ILi64EEEEEENS_12float_e4m3_tENS5_IJlSC_lEEESJ_SK_NS4_8TiledMMAINS4_8MMA_AtomIJNS4_4SM904GMMA31MMA_64x128x32_F32E4M3E4M3_SS_TNILNSO_7ScaleInE1ELSQ_1EEEEEENS4_6LayoutISD_NS5_IJSC_NSA_ILi0EEESU_EEEEENS5_IJNS4_10UnderscoreESX_SX_EEEEENS4_13SM90_TMA_LOADENS4_14ComposedLayoutINS4_7SwizzleILi2ELi4ELi3EEENS4_18smem_ptr_flag_bitsILi8EEENST_INS5_IJNSA_ILi8EEESH_EEENS5_IJSH_SC_EEEEEEEvNS4_8identityENS4_23SM90_TMA_LOAD_MULTICASTES1A_vS1B_EENS_8epilogue10collective6detail29Sm90TmaWarpSpecializedAdapterINS1F_15DefaultEpilogueISJ_SK_SK_NS1E_6thread17LinearCombinationISJ_Li1EffLNS1J_9ScaleType4KindE0ELNS_15FloatRoundStyleE2ESJ_EENS1_15EpilogueDefaultEEEEEvvEEEEvNT_6ParamsE,"ax",@progbits
	.align	128
.text._ZN7cutlass13device_kernelINS_4gemm6kernel13GemmUniversalIN4cute5tupleIJiiiiEEENS1_10collective13CollectiveMmaINS1_37MainloopSm90TmaGmmaWarpSpecializedFP8ILi14ENS5_IJNS4_1CILi2EEENSA_ILi1EEESC_EEENS1_35KernelTmaWarpSpecializedCooperativeEEENS5_IJNSA_ILi128EEESG_NSA_ILi64EEEEEENS_12float_e4m3_tENS5_IJlSC_lEEESJ_SK_NS4_8TiledMMAINS4_8MMA_AtomIJNS4_4SM904GMMA31MMA_64x128x32_F32E4M3E4M3_SS_TNILNSO_7ScaleInE1ELSQ_1EEEEEENS4_6LayoutISD_NS5_IJSC_NSA_ILi0EEESU_EEEEENS5_IJNS4_10UnderscoreESX_SX_EEEEENS4_13SM90_TMA_LOADENS4_14ComposedLayoutINS4_7SwizzleILi2ELi4ELi3EEENS4_18smem_ptr_flag_bitsILi8EEENST_INS5_IJNSA_ILi8EEESH_EEENS5_IJSH_SC_EEEEEEEvNS4_8identityENS4_23SM90_TMA_LOAD_MULTICASTES1A_vS1B_EENS_8epilogue10collective6detail29Sm90TmaWarpSpecializedAdapterINS1F_15DefaultEpilogueISJ_SK_SK_NS1E_6thread17LinearCombinationISJ_Li1EffLNS1J_9ScaleType4KindE0ELNS_15FloatRoundStyleE2ESJ_EENS1_15EpilogueDefaultEEEEEvvEEEEvNT_6ParamsE:
        .type           _ZN7cutlass13device_kernelINS_4gemm6kernel13GemmUniversalIN4cute5tupleIJiiiiEEENS1_10collective13CollectiveMmaINS1_37MainloopSm90TmaGmmaWarpSpecializedFP8ILi14ENS5_IJNS4_1CILi2EEENSA_ILi1EEESC_EEENS1_35KernelTmaWarpSpecializedCooperativeEEENS5_IJNSA_ILi128EEESG_NSA_ILi64EEEEEENS_12float_e4m3_tENS5_IJlSC_lEEESJ_SK_NS4_8TiledMMAINS4_8MMA_AtomIJNS4_4SM904GMMA31MMA_64x128x32_F32E4M3E4M3_SS_TNILNSO_7ScaleInE1ELSQ_1EEEEEENS4_6LayoutISD_NS5_IJSC_NSA_ILi0EEESU_EEEEENS5_IJNS4_10UnderscoreESX_SX_EEEEENS4_13SM90_TMA_LOADENS4_14ComposedLayoutINS4_7SwizzleILi2ELi4ELi3EEENS4_18smem_ptr_flag_bitsILi8EEENST_INS5_IJNSA_ILi8EEESH_EEENS5_IJSH_SC_EEEEEEEvNS4_8identityENS4_23SM90_TMA_LOAD_MULTICASTES1A_vS1B_EENS_8epilogue10collective6detail29Sm90TmaWarpSpecializedAdapterINS1F_15DefaultEpilogueISJ_SK_SK_NS1E_6thread17LinearCombinationISJ_Li1EffLNS1J_9ScaleType4KindE0ELNS_15FloatRoundStyleE2ESJ_EENS1_15EpilogueDefaultEEEEEvvEEEEvNT_6ParamsE,@function
        .size           _ZN7cutlass13device_kernelINS_4gemm6kernel13GemmUniversalIN4cute5tupleIJiiiiEEENS1_10collective13CollectiveMmaINS1_37MainloopSm90TmaGmmaWarpSpecializedFP8ILi14ENS5_IJNS4_1CILi2EEENSA_ILi1EEESC_EEENS1_35KernelTmaWarpSpecializedCooperativeEEENS5_IJNSA_ILi128EEESG_NSA_ILi64EEEEEENS_12float_e4m3_tENS5_IJlSC_lEEESJ_SK_NS4_8TiledMMAINS4_8MMA_AtomIJNS4_4SM904GMMA31MMA_64x128x32_F32E4M3E4M3_SS_TNILNSO_7ScaleInE1ELSQ_1EEEEEENS4_6LayoutISD_NS5_IJSC_NSA_ILi0EEESU_EEEEENS5_IJNS4_10UnderscoreESX_SX_EEEEENS4_13SM90_TMA_LOADENS4_14ComposedLayoutINS4_7SwizzleILi2ELi4ELi3EEENS4_18smem_ptr_flag_bitsILi8EEENST_INS5_IJNSA_ILi8EEESH_EEENS5_IJSH_SC_EEEEEEEvNS4_8identityENS4_23SM90_TMA_LOAD_MULTICASTES1A_vS1B_EENS_8epilogue10collective6detail29Sm90TmaWarpSpecializedAdapterINS1F_15DefaultEpilogueISJ_SK_SK_NS1E_6thread17LinearCombinationISJ_Li1EffLNS1J_9ScaleType4KindE0ELNS_15FloatRoundStyleE2ESJ_EENS1_15EpilogueDefaultEEEEEvvEEEEvNT_6ParamsE,(.L_x_227 - _ZN7cutlass13device_kernelINS_4gemm6kernel13GemmUniversalIN4cute5tupleIJiiiiEEENS1_10collective13CollectiveMmaINS1_37MainloopSm90TmaGmmaWarpSpecializedFP8ILi14ENS5_IJNS4_1CILi2EEENSA_ILi1EEESC_EEENS1_35KernelTmaWarpSpecializedCooperativeEEENS5_IJNSA_ILi128EEESG_NSA_ILi64EEEEEENS_12float_e4m3_tENS5_IJlSC_lEEESJ_SK_NS4_8TiledMMAINS4_8MMA_AtomIJNS4_4SM904GMMA31MMA_64x128x32_F32E4M3E4M3_SS_TNILNSO_7ScaleInE1ELSQ_1EEEEEENS4_6LayoutISD_NS5_IJSC_NSA_ILi0EEESU_EEEEENS5_IJNS4_10UnderscoreESX_SX_EEEEENS4_13SM90_TMA_LOADENS4_14ComposedLayoutINS4_7SwizzleILi2ELi4ELi3EEENS4_18smem_ptr_flag_bitsILi8EEENST_INS5_IJNSA_ILi8EEESH_EEENS5_IJSH_SC_EEEEEEEvNS4_8identityENS4_23SM90_TMA_LOAD_MULTICASTES1A_vS1B_EENS_8epilogue10collective6detail29Sm90TmaWarpSpecializedAdapterINS1F_15DefaultEpilogueISJ_SK_SK_NS1E_6thread17LinearCombinationISJ_Li1EffLNS1J_9ScaleType4KindE0ELNS_15FloatRoundStyleE2ESJ_EENS1_15EpilogueDefaultEEEEEvvEEEEvNT_6ParamsE)
        .other          _ZN7cutlass13device_kernelINS_4gemm6kernel13GemmUniversalIN4cute5tupleIJiiiiEEENS1_10collective13CollectiveMmaINS1_37MainloopSm90TmaGmmaWarpSpecializedFP8ILi14ENS5_IJNS4_1CILi2EEENSA_ILi1EEESC_EEENS1_35KernelTmaWarpSpecializedCooperativeEEENS5_IJNSA_ILi128EEESG_NSA_ILi64EEEEEENS_12float_e4m3_tENS5_IJlSC_lEEESJ_SK_NS4_8TiledMMAINS4_8MMA_AtomIJNS4_4SM904GMMA31MMA_64x128x32_F32E4M3E4M3_SS_TNILNSO_7ScaleInE1ELSQ_1EEEEEENS4_6LayoutISD_NS5_IJSC_NSA_ILi0EEESU_EEEEENS5_IJNS4_10UnderscoreESX_SX_EEEEENS4_13SM90_TMA_LOADENS4_14ComposedLayoutINS4_7SwizzleILi2ELi4ELi3EEENS4_18smem_ptr_flag_bitsILi8EEENST_INS5_IJNSA_ILi8EEESH_EEENS5_IJSH_SC_EEEEEEEvNS4_8identityENS4_23SM90_TMA_LOAD_MULTICASTES1A_vS1B_EENS_8epilogue10collective6detail29Sm90TmaWarpSpecializedAdapterINS1F_15DefaultEpilogueISJ_SK_SK_NS1E_6thread17LinearCombinationISJ_Li1EffLNS1J_9ScaleType4KindE0ELNS_15FloatRoundStyleE2ESJ_EENS1_15EpilogueDefaultEEEEEvvEEEEvNT_6ParamsE,@"STO_CUDA_ENTRY STV_DEFAULT"
_ZN7cutlass13device_kernelINS_4gemm6kernel13GemmUniversalIN4cute5tupleIJiiiiEEENS1_10collective13CollectiveMmaINS1_37MainloopSm90TmaGmmaWarpSpecializedFP8ILi14ENS5_IJNS4_1CILi2EEENSA_ILi1EEESC_EEENS1_35KernelTmaWarpSpecializedCooperativeEEENS5_IJNSA_ILi128EEESG_NSA_ILi64EEEEEENS_12float_e4m3_tENS5_IJlSC_lEEESJ_SK_NS4_8TiledMMAINS4_8MMA_AtomIJNS4_4SM904GMMA31MMA_64x128x32_F32E4M3E4M3_SS_TNILNSO_7ScaleInE1ELSQ_1EEEEEENS4_6LayoutISD_NS5_IJSC_NSA_ILi0EEESU_EEEEENS5_IJNS4_10UnderscoreESX_SX_EEEEENS4_13SM90_TMA_LOADENS4_14ComposedLayoutINS4_7SwizzleILi2ELi4ELi3EEENS4_18smem_ptr_flag_bitsILi8EEENST_INS5_IJNSA_ILi8EEESH_EEENS5_IJSH_SC_EEEEEEEvNS4_8identityENS4_23SM90_TMA_LOAD_MULTICASTES1A_vS1B_EENS_8epilogue10collective6detail29Sm90TmaWarpSpecializedAdapterINS1F_15DefaultEpilogueISJ_SK_SK_NS1E_6thread17LinearCombinationISJ_Li1EffLNS1J_9ScaleType4KindE0ELNS_15FloatRoundStyleE2ESJ_EENS1_15EpilogueDefaultEEEEEvvEEEEvNT_6ParamsE:
[----:B------:R-:W-:Y:S01]  /*0000*/  LDC R1, c[0x0][0x28] ;  /* 0x00000a00ff017b82 */ /* 0x000fe20000000800 */
[----:B------:R-:W0:Y:S01]  /*0010*/  S2R R0, SR_TID.X ;  /* 0x0000000000007919 */ /* 0x000e220000002100 */
[----:B------:R-:W-:Y:S01]  /*0020*/  ELECT P0, URZ, PT ;  /* 0x00000000003f782f */ /* 0x000fe20003800000 */
[----:B------:R-:W-:Y:S01]  /*0030*/  BSSY B0, `(.L_x_0) ;  /* 0x000000f000007945 */ /* 0x000fe20003800000 */
[--C-:B0-----:R-:W-:Y:S02]  /*0040*/  SHF.R.U32.HI R2, RZ, 0x5, R0.reuse ;  /* 0x00000005ff027819 */ /* 0x101fe40000011600 */
[----:B------:R-:W-:-:S03]  /*0050*/  SHF.R.U32.HI R3, RZ, 0x7, R0 ;  /* 0x00000007ff037819 */ /* 0x000fc60000011600 */
[----:B------:R-:W0:Y:S04]  /*0060*/  SHFL.IDX PT, R7, R2, RZ, 0x1f ;  /* 0x00001fff02077589 */ /* 0x000e2800000e0000 */
[----:B------:R-:W1:Y:S01]  /*0070*/  SHFL.IDX PT, R3, R3, RZ, 0x1f ;  /* 0x00001fff03037589 */ /* 0x000e6200000e0000 */
[----:B0-----:R-:W-:-:S13]  /*0080*/  ISETP.NE.OR P0, PT, R7, RZ, !P0 ;  /* 0x000000ff0700720c */ /* 0x001fda0004705670 */
[----:B-1----:R-:W-:Y:S05]  /*0090*/  @P0 BRA `(.L_x_1) ;  /* 0x0000000000200947 */ /* 0x002fea0003800000 */
[----:B------:R-:W-:Y:S02]  /*00a0*/  ULDC.64 UR4, c[0x0][0x198] ;  /* 0x0000660000047ab9 */ /* 0x000fe40000000a00 */
[----:B------:R-:W-:Y:S02]  /*00b0*/  UIADD3 UR6, UP0, UR4, 0xf0, URZ ;  /* 0x000000f004067890 */ /* 0x000fe4000ff1e03f */
[----:B------:R-:W-:Y:S02]  /*00c0*/  UIADD3 UR4, UP1, UR4, 0x1f0, URZ ;  /* 0x000001f004047890 */ /* 0x000fe4000ff3e03f */
[----:B------:R-:W-:Y:S02]  /*00d0*/  UIADD3.X UR7, URZ, UR5, URZ, UP0, !UPT ;  /* 0x000000053f077290 */ /* 0x000fe400087fe43f */
[----:B------:R-:W-:-:S07]  /*00e0*/  UIADD3.X UR5, URZ, UR5, URZ, UP1, !UPT ;  /* 0x000000053f057290 */ /* 0x000fce0008ffe43f */
[----:B------:R0:W-:Y:S02]  /*00f0*/  UTMACCTL.PF [UR6] ;  /* 0x00000000060079b9 */ /* 0x0001e40008040000 */
[----:B------:R0:W-:Y:S02]  /*0100*/  UTMACCTL.PF [UR4] ;  /* 0x00000000040079b9 */ /* 0x0001e40008040000 */
[----:B0-----:R-:W-:Y:S01]  /*0110*/  NOP ;  /* 0x0000000000007918 */ /* 0x001fe20000000000 */
.L_x_1:
[----:B------:R-:W-:Y:S05]  /*0120*/  BSYNC B0 ;  /* 0x0000000000007941 */ /* 0x000fea0003800000 */
.L_x_0:
[----:B------:R-:W0:Y:S02]  /*0130*/  SHFL.IDX PT, R4, R2, RZ, 0x1f ;  /* 0x00001fff02047589 */ /* 0x000e2400000e0000 */
[----:B0-----:R-:W-:-:S13]  /*0140*/  ISETP.NE.AND P0, PT, R4, RZ, PT ;  /* 0x000000ff0400720c */ /* 0x001fda0003f05270 */
[----:B------:R-:W-:Y:S05]  /*0150*/  @P0 BRA `(.L_x_2) ;  /* 0x0000000000b40947 */ /* 0x000fea0003800000 */
[----:B------:R-:W-:Y:S01]  /*0160*/  ELECT P0, URZ, PT ;  /* 0x00000000003f782f */ /* 0x000fe20003800000 */
[----:B------:R-:W-:-:S12]  /*0170*/  BSSY B0, `(.L_x_2) ;  /* 0x000002b000007945 */ /* 0x000fd80003800000 */
[----:B------:R-:W-:Y:S05]  /*0180*/  @!P0 BRA `(.L_x_3) ;  /* 0x0000000000a48947 */ /* 0x000fea0003800000 */
[----:B------:R-:W0:Y:S01]  /*0190*/  S2UR UR8, SR_CgaCtaId ;  /* 0x00000000000879c3 */ /* 0x000e220000008800 */
[----:B------:R-:W-:Y:S01]  /*01a0*/  UMOV UR4, 0x400 ;  /* 0x0000040000047882 */ /* 0x000fe20000000000 */
[----:B------:R-:W-:Y:S01]  /*01b0*/  UMOV UR5, 0x1 ;  /* 0x0000000100057882 */ /* 0x000fe20000000000 */
[----:B------:R-:W-:Y:S02]  /*01c0*/  UMOV UR6, 0x4 ;  /* 0x0000000400067882 */ /* 0x000fe40000000000 */
[----:B------:R-:W-:-:S04]  /*01d0*/  UIADD3 UR6, -UR6, 0x100000, URZ ;  /* 0x0010000006067890 */ /* 0x000fc8000fffe13f */
[----:B------:R-:W-:Y:S02]  /*01e0*/  USHF.L.U32 UR7, UR6, 0xb, URZ ;  /* 0x0000000b06077899 */ /* 0x000fe4000800063f */
[----:B------:R-:W-:Y:S02]  /*01f0*/  USHF.L.U32 UR6, UR6, 0x1, URZ ;  /* 0x0000000106067899 */ /* 0x000fe4000800063f */
[----:B0-----:R-:W-:Y:S02]  /*0200*/  ULEA UR8, UR8, UR4, 0x18 ;  /* 0x0000000408087291 */ /* 0x001fe4000f8ec03f */
[----:B------:R-:W-:-:S04]  /*0210*/  UIADD3 UR4, -UR5, 0x100000, URZ ;  /* 0x0010000005047890 */ /* 0x000fc8000fffe13f */
[----:B------:R-:W-:Y:S02]  /*0220*/  USHF.L.U32 UR5, UR4, 0xb, URZ ;  /* 0x0000000b04057899 */ /* 0x000fe4000800063f */
[----:B------:R-:W-:Y:S01]  /*0230*/  USHF.L.U32 UR4, UR4, 0x1, URZ ;  /* 0x0000000104047899 */ /* 0x000fe2000800063f */
[----:B------:R-:W0:Y:S11]  /*0240*/  FENCE.VIEW.ASYNC.S ;  /* 0x00000000000073c6 */ /* 0x000e360000000000 */
[----:B0-----:R0:W1:Y:S01]  /*0250*/  SYNCS.EXCH.64 URZ, [UR8], UR4 ;  /* 0x00000004083f75b2 */ /* 0x0010620008000100 */
[----:B------:R0:W2:Y:S01]  /*0260*/  SYNCS.EXCH.64 URZ, [UR8+0x70], UR6 ;  /* 0x00007006083f75b2 */ /* 0x0000a20008000100 */
[----:B------:R0:W3:Y:S01]  /*0270*/  SYNCS.EXCH.64 URZ, [UR8+0x8], UR4 ;  /* 0x00000804083f75b2 */ /* 0x0000e20008000100 */
[----:B------:R0:W4:Y:S01]  /*0280*/  SYNCS.EXCH.64 URZ, [UR8+0x78], UR6 ;  /* 0x00007806083f75b2 */ /* 0x0001220008000100 */
[----:B------:R0:W0:Y:S01]  /*0290*/  SYNCS.EXCH.64 URZ, [UR8+0x10], UR4 ;  /* 0x00001004083f75b2 */ /* 0x0000220008000100 */
        /* <DEDUP_REMOVED lines=23> */
[----:B-1234-:R-:W-:Y:S01]  /*0410*/  NOP ;  /* 0x0000000000007918 */ /* 0x01efe20000000000 */
.L_x_3:
[----:B0-----:R-:W-:Y:S05]  /*0420*/  BSYNC B0 ;  /* 0x0000000000007941 */ /* 0x001fea0003800000 */
.L_x_2:
[----:B------:R-:W-:Y:S01]  /*0430*/  SHF.R.S32.HI R5, RZ, 0x1f, R0 ;  /* 0x0000001fff057819 */ /* 0x000fe20000011400 */
[----:B------:R-:W0:Y:S01]  /*0440*/  SHFL.IDX PT, R2, R2, RZ, 0x1f ;  /* 0x00001fff02027589 */ /* 0x000e2200000e0000 */
[----:B------:R-:W1:Y:S01]  /*0450*/  S2UR UR8, SR_CTAID.X ;  /* 0x00000000000879c3 */ /* 0x000e620000002500 */
[----:B------:R-:W-:Y:S02]  /*0460*/  ELECT P0, URZ, PT ;  /* 0x00000000003f782f */ /* 0x000fe40003800000 */
[----:B------:R-:W-:Y:S01]  /*0470*/  LEA.HI R5, R5, R0, RZ, 0x7 ;  /* 0x0000000005057211 */ /* 0x000fe200078f38ff */
[----:B------:R-:W2:Y:S01]  /*0480*/  S2R R8, SR_CTAID.Y ;  /* 0x0000000000087919 */ /* 0x000ea20000002600 */
[----:B------:R-:W-:Y:S01]  /*0490*/  SHF.R.S32.HI R11, RZ, 0x1f, R4 ;  /* 0x0000001fff0b7819 */ /* 0x000fe20000011404 */
[----:B------:R-:W-:Y:S01]  /*04a0*/  ULDC UR4, c[0x0][0x150] ;  /* 0x0000540000047ab9 */ /* 0x000fe20000000800 */
[----:B------:R-:W-:Y:S01]  /*04b0*/  LOP3.LUT R5, R5, 0xffffff80, RZ, 0xc0, !PT ;  /* 0xffffff8005057812 */ /* 0x000fe200078ec0ff */
[----:B------:R-:W-:Y:S01]  /*04c0*/  VIADD R16, R3, 0xffffffff ;  /* 0xffffffff03107836 */ /* 0x000fe20000000000 */
[----:B------:R-:W-:Y:S01]  /*04d0*/  LEA.HI R11, R11, R4, RZ, 0x2 ;  /* 0x000000040b0b7211 */ /* 0x000fe200078f10ff */
[----:B------:R-:W3:Y:S01]  /*04e0*/  LDC R12, c[0x0][0x144] ;  /* 0x00005100ff0c7b82 */ /* 0x000ee20000000800 */
[----:B------:R-:W-:Y:S01]  /*04f0*/  NOP ;  /* 0x0000000000007918 */ /* 0x000fe20000000000 */
[----:B------:R-:W-:Y:S01]  /*0500*/  IMAD.IADD R6, R0, 0x1, -R5 ;  /* 0x0000000100067824 */ /* 0x000fe200078e0a05 */
[----:B------:R-:W-:Y:S01]  /*0510*/  LOP3.LUT R11, R11, 0x3ffffffc, RZ, 0xc0, !PT ;  /* 0x3ffffffc0b0b7812 */ /* 0x000fe200078ec0ff */
[----:B------:R-:W-:Y:S01]  /*0520*/  NOP ;  /* 0x0000000000007918 */ /* 0x000fe20000000000 */
[----:B------:R-:W-:-:S02]  /*0530*/  ISETP.NE.AND P4, PT, R3, RZ, PT ;  /* 0x000000ff0300720c */ /* 0x000fc40003f85270 */
[----:B------:R-:W-:Y:S01]  /*0540*/  SHF.R.S32.HI R5, RZ, 0x1f, R6 ;  /* 0x0000001fff057819 */ /* 0x000fe20000011406 */
[----:B------:R-:W-:Y:S01]  /*0550*/  IMAD.IADD R4, R4, 0x1, -R11 ;  /* 0x0000000104047824 */ /* 0x000fe200078e0a0b */
[----:B------:R-:W4:Y:S01]  /*0560*/  LDC R14, c[0x0][0x140] ;  /* 0x00005000ff0e7b82 */ /* 0x000f220000000800 */
[----:B------:R-:W-:Y:S02]  /*0570*/  ISETP.GE.U32.AND P6, PT, R16, 0x2, PT ;  /* 0x000000021000780c */ /* 0x000fe40003fc6070 */
[----:B------:R-:W-:Y:S02]  /*0580*/  LEA.HI R5, R5, R6, RZ, 0x3 ;  /* 0x0000000605057211 */ /* 0x000fe400078f18ff */
[----:B0-----:R-:W-:Y:S02]  /*0590*/  ISETP.NE.OR P0, PT, R2, RZ, !P0 ;  /* 0x000000ff0200720c */ /* 0x001fe40004705670 */
[--C-:B------:R-:W-:Y:S01]  /*05a0*/  SHF.R.S32.HI R2, RZ, 0x3, R5.reuse ;  /* 0x00000003ff027819 */ /* 0x100fe20000011405 */
[----:B------:R-:W0:Y:S01]  /*05b0*/  LDC R13, c[0x0][0x148] ;  /* 0x00005200ff0d7b82 */ /* 0x000e220000000800 */
[----:B------:R-:W-:-:S02]  /*05c0*/  SHF.R.S32.HI R5, RZ, 0x1f, R5 ;  /* 0x0000001fff057819 */ /* 0x000fc40000011405 */
[----:B-1----:R-:W-:Y:S02]  /*05d0*/  I2FP.F32.U32 R10, UR8 ;  /* 0x00000008000a7c45 */ /* 0x002fe40008201000 */
[----:B------:R-:W-:-:S03]  /*05e0*/  LEA.HI R5, R5, R2, RZ, 0x2 ;  /* 0x0000000205057211 */ /* 0x000fc600078f10ff */
[----:B------:R-:W-:Y:S01]  /*05f0*/  FMUL R10, R10, UR4 ;  /* 0x000000040a0a7c20 */ /* 0x000fe20008400000 */
[----:B------:R-:W-:Y:S01]  /*0600*/  LOP3.LUT R5, R5, 0xfffffffc, RZ, 0xc0, !PT ;  /* 0xfffffffc05057812 */ /* 0x000fe200078ec0ff */
[----:B------:R-:W-:Y:S01]  /*0610*/  VOTEU.ALL UP0, P0 ;  /* 0x00000000003f7886 */ /* 0x000fe20000000000 */
[----:B--2---:R-:W-:Y:S01]  /*0620*/  I2FP.F32.U32 R11, R8 ;  /* 0x00000008000b7245 */ /* 0x004fe20000201000 */
[----:B------:R-:W-:Y:S01]  /*0630*/  ULDC UR4, c[0x0][0x154] ;  /* 0x0000550000047ab9 */ /* 0x000fe20000000800 */
[----:B------:R-:W-:Y:S01]  /*0640*/  VOTEU.ALL UP1, P0 ;  /* 0x00000000003f7886 */ /* 0x000fe20000020000 */
[----:B------:R-:W1:Y:S01]  /*0650*/  F2I.U32.TRUNC.NTZ R10, R10 ;  /* 0x0000000a000a7305 */ /* 0x000e62000020f000 */
[----:B------:R-:W-:Y:S01]  /*0660*/  IMAD.IADD R5, R2, 0x1, -R5 ;  /* 0x0000000102057824 */ /* 0x000fe200078e0a05 */
[----:B------:R-:W2:Y:S01]  /*0670*/  @!UP0 S2UR UR7, SR_CgaCtaId ;  /* 0x00000000000789c3 */ /* 0x000ea20000008800 */
[----:B------:R-:W-:Y:S01]  /*0680*/  @!UP0 UMOV UR6, 0x400 ;  /* 0x0000040000068882 */ /* 0x000fe20000000000 */
[----:B----4-:R-:W-:Y:S01]  /*0690*/  ISETP.EQ.U32.AND P3, PT, R14, 0x1, PT ;  /* 0x000000010e00780c */ /* 0x010fe20003f62070 */
[----:B------:R-:W-:-:S05]  /*06a0*/  IMAD R5, R4, 0x4, R5 ;  /* 0x0000000404057824 */ /* 0x000fca00078e0205 */
[----:B------:R-:W-:-:S04]  /*06b0*/  LEA.HI R2, R5, R5, RZ, 0x1 ;  /* 0x0000000505027211 */ /* 0x000fc800078f08ff */
[----:B------:R-:W-:Y:S01]  /*06c0*/  LOP3.LUT R4, R2, 0xfffffffe, RZ, 0xc0, !PT ;  /* 0xfffffffe02047812 */ /* 0x000fe200078ec0ff */
[----:B-1----:R-:W-:Y:S02]  /*06d0*/  IMAD.MOV R15, RZ, RZ, -R10 ;  /* 0x000000ffff0f7224 */ /* 0x002fe400078e0a0a */
[----:B------:R-:W-:Y:S01]  /*06e0*/  FMUL R10, R11, UR4 ;  /* 0x000000040b0a7c20 */ /* 0x000fe20008400000 */
[----:B------:R-:W-:Y:S01]  /*06f0*/  SHF.R.S32.HI R2, RZ, 0x1f, R7 ;  /* 0x0000001fff027819 */ /* 0x000fe20000011407 */
[----:B------:R-:W-:Y:S01]  /*0700*/  UMOV UR4, 0x20 ;  /* 0x0000002000047882 */ /* 0x000fe20000000000 */
[----:B---3--:R-:W-:Y:S01]  /*0710*/  IMAD R12, R12, R15, UR8 ;  /* 0x000000080c0c7e24 */ /* 0x008fe2000f8e020f */
[----:B------:R-:W-:-:S04]  /*0720*/  @!UP0 UIADD3 UR4, -UR4, 0x100000, URZ ;  /* 0x0010000004048890 */ /* 0x000fc8000fffe13f */
[----:B------:R-:W-:Y:S02]  /*0730*/  @!UP0 USHF.L.U32 UR5, UR4, 0xb, URZ ;  /* 0x0000000b04058899 */ /* 0x000fe4000800063f */
[----:B------:R-:W-:Y:S01]  /*0740*/  @!UP0 USHF.L.U32 UR4, UR4, 0x1, URZ ;  /* 0x0000000104048899 */ /* 0x000fe2000800063f */
[C---:B------:R-:W-:Y:S01]  /*0750*/  IMAD.IADD R11, R5.reuse, 0x1, -R4 ;  /* 0x00000001050b7824 */ /* 0x040fe200078e0a04 */
[----:B------:R-:W1:Y:S01]  /*0760*/  F2I.U32.TRUNC.NTZ R10, R10 ;  /* 0x0000000a000a7305 */ /* 0x000e62000020f000 */
[----:B------:R-:W-:Y:S01]  /*0770*/  LEA.HI R2, R2, R7, RZ, 0x2 ;  /* 0x0000000702027211 */ /* 0x000fe200078f10ff */
[----:B------:R-:W-:Y:S02]  /*0780*/  IMAD.SHL.U32 R4, R5, 0x4, RZ ;  /* 0x0000000405047824 */ /* 0x000fe400078e00ff */
[----:B------:R-:W-:Y:S01]  /*0790*/  ISETP.NE.AND P2, PT, R11, R12, PT ;  /* 0x0000000c0b00720c */ /* 0x000fe20003f45270 */
[----:B--2---:R-:W-:Y:S01]  /*07a0*/  @!UP0 ULEA UR6, UR7, UR6, 0x18 ;  /* 0x0000000607068291 */ /* 0x004fe2000f8ec03f */
[----:B------:R-:W-:Y:S01]  /*07b0*/  LOP3.LUT R2, R2, 0xfffffffc, RZ, 0xc0, !PT ;  /* 0xfffffffc02027812 */ /* 0x000fe200078ec0ff */
[----:B------:R-:W-:Y:S01]  /*07c0*/  VOTEU.ALL UP0, P0 ;  /* 0x00000000003f7886 */ /* 0x000fe20000000000 */
[----:B------:R-:W-:-:S02]  /*07d0*/  LOP3.LUT R5, R5, 0xc, R4, 0x78, !PT ;  /* 0x0000000c05057812 */ /* 0x000fc400078e7804 */
[----:B------:R-:W-:Y:S01]  /*07e0*/  LOP3.LUT P0, RZ, R6, 0x7, RZ, 0xc0, !PT ;  /* 0x0000000706ff7812 */ /* 0x000fe2000780c0ff */
[----:B------:R-:W-:Y:S02]  /*07f0*/  IMAD.IADD R7, R7, 0x1, -R2 ;  /* 0x0000000107077824 */ /* 0x000fe400078e0a02 */
[----:B------:R-:W-:Y:S01]  /*0800*/  IMAD.MOV.U32 R6, RZ, RZ, 0x1 ;  /* 0x00000001ff067424 */ /* 0x000fe200078e00ff */
[----:B------:R-:W-:Y:S01]  /*0810*/  ISETP.LT.U32.AND P0, PT, R5, 0x2, !P0 ;  /* 0x000000020500780c */ /* 0x000fe20004701070 */
[----:B-1----:R-:W-:Y:S01]  /*0820*/  IMAD.MOV R20, RZ, RZ, -R10 ;  /* 0x000000ffff147224 */ /* 0x002fe200078e0a0a */
[----:B------:R-:W-:Y:S01]  /*0830*/  ISETP.NE.AND P1, PT, R7, 0x3, PT ;  /* 0x000000030700780c */ /* 0x000fe20003f25270 */
[----:B------:R-:W1:Y:S02]  /*0840*/  FENCE.VIEW.ASYNC.S ;  /* 0x00000000000073c6 */ /* 0x000e640000000000 */
[----:B-1----:R1:W2:Y:S01]  /*0850*/  @!UP0 SYNCS.EXCH.64 URZ, [UR6+0xf0], UR4 ;  /* 0x0000f004063f85b2 */ /* 0x0022a20008000100 */
[----:B------:R-:W-:Y:S01]  /*0860*/  @P2 LEA.HI R2, R5, R5, RZ, 0x1 ;  /* 0x0000000505022211 */ /* 0x000fe200078f08ff */
[----:B0-----:R-:W-:Y:S01]  /*0870*/  IMAD R11, R13, R20, R8 ;  /* 0x000000140d0b7224 */ /* 0x001fe200078e0208 */
[----:B------:R-:W-:-:S02]  /*0880*/  ISETP.EQ.OR P1, PT, R7, RZ, !P1 ;  /* 0x000000ff0700720c */ /* 0x000fc40004f22670 */
[----:B------:R-:W-:Y:S02]  /*0890*/  @P2 SHF.R.S32.HI R2, RZ, 0x1, R2 ;  /* 0x00000001ff022819 */ /* 0x000fe40000011402 */
[----:B------:R-:W-:Y:S02]  /*08a0*/  ISETP.EQ.AND P1, PT, R3, RZ, P1 ;  /* 0x000000ff0300720c */ /* 0x000fe40000f22270 */
[----:B------:R-:W-:Y:S02]  /*08b0*/  @P2 ISETP.NE.AND P5, PT, R2, R11, PT ;  /* 0x0000000b0200220c */ /* 0x000fe40003fa5270 */
[----:B------:R-:W-:Y:S02]  /*08c0*/  SEL R3, RZ, 0x1, !P0 ;  /* 0x00000001ff037807 */ /* 0x000fe40004000000 */
[----:B------:R-:W-:Y:S02]  /*08d0*/  @P2 SEL R6, RZ, 0x1, P5 ;  /* 0x00000001ff062807 */ /* 0x000fe40002800000 */
[----:B------:R-:W-:Y:S01]  /*08e0*/  SEL R4, RZ, 0x1, !P1 ;  /* 0x00000001ff047807 */ /* 0x000fe20004800000 */
[----:B------:R1:W0:Y:S01]  /*08f0*/  @!UP1 SYNCS.EXCH.64 URZ, [UR6+0xf8], UR4 ;  /* 0x0000f804063f95b2 */ /* 0x0002220008000100 */
[----:B------:R-:W-:Y:S01]  /*0900*/  LOP3.LUT R6, R6, R3, RZ, 0xc0, !PT ;  /* 0x0000000306067212 */ /* 0x000fe200078ec0ff */
[----:B------:R-:W-:Y:S01]  /*0910*/  NOP ;  /* 0x0000000000007918 */ /* 0x000fe20000000000 */
[----:B------:R-:W-:Y:S01]  /*0920*/  SEL R4, R4, 0x2, P6 ;  /* 0x0000000204047807 */ /* 0x000fe20003000000 */
[----:B------:R-:W-:Y:S06]  /*0930*/  @!P3 BRA `(.L_x_4) ;  /* 0x000000000008b947 */ /* 0x000fec0003800000 */
[----:B0-2---:R-:W-:Y:S01]  /*0940*/  UCGABAR_ARV ;  /* 0x00000000000079c7 */ /* 0x005fe20008000000 */
[----:B------:R-:W-:Y:S05]  /*0950*/  BRA `(.L_x_5) ;  /* 0x0000000000047947 */ /* 0x000fea0003800000 */
.L_x_4:
[----:B0-2---:R-:W-:Y:S01]  /*0960*/  NOP ;  /* 0x0000000000007918 */ /* 0x005fe20000000000 */
.L_x_5:
[----:B------:R-:W0:Y:S01]  /*0970*/  LDC R2, c[0x0][0x65c] ;  /* 0x00019700ff027b82 */ /* 0x000e220000000800 */
[----:B------:R-:W-:Y:S01]  /*0980*/  IMAD.MOV.U32 R3, RZ, RZ, RZ ;  /* 0x000000ffff037224 */ /* 0x000fe200078e00ff */
[----:B0-----:R-:W-:Y:S01]  /*0990*/  ISETP.NE.AND P2, PT, R2, 0x1, PT ;  /* 0x000000010200780c */ /* 0x001fe20003f45270 */
[----:B------:R-:W-:-:S12]  /*09a0*/  IMAD.U32 R2, RZ, RZ, UR8 ;  /* 0x00000008ff027e24 */ /* 0x000fd8000f8e00ff */
[----:B------:R-:W0:Y:S01]  /*09b0*/  @P2 LDC R15, c[0x0][0x10] ;  /* 0x00000400ff0f2b82 */ /* 0x000e220000000800 */
[----:B------:R-:W-:Y:S02]  /*09c0*/  @P2 IMAD.MOV.U32 R9, RZ, RZ, RZ ;  /* 0x000000ffff092224 */ /* 0x000fe400078e00ff */
[----:B------:R-:W-:-:S05]  /*09d0*/  @P2 IMAD.MOV.U32 R17, RZ, RZ, RZ ;  /* 0x000000ffff112224 */ /* 0x000fca00078e00ff */
[----:B------:R-:W2:Y:S01]  /*09e0*/  @!P2 LDC R11, c[0x0][0xc] ;  /* 0x00000300ff0bab82 */ /* 0x000ea20000000800 */
[----:B0-----:R-:W-:-:S04]  /*09f0*/  @P2 IMAD.WIDE.U32 R14, R15, UR8, R8 ;  /* 0x000000080f0e2c25 */ /* 0x001fc8000f8e0008 */
[----:B--2---:R-:W-:-:S04]  /*0a00*/  @!P2 IMAD.WIDE.U32 R10, R8, R11, R2 ;  /* 0x0000000b080aa225 */ /* 0x004fc800078e0002 */
[----:B------:R-:W-:Y:S02]  /*0a10*/  @P2 IMAD.MOV.U32 R2, RZ, RZ, R14 ;  /* 0x000000ffff022224 */ /* 0x000fe400078e000e */
[----:B------:R-:W-:Y:S02]  /*0a20*/  @P2 IMAD.IADD R3, R15, 0x1, R17 ;  /* 0x000000010f032824 */ /* 0x000fe400078e0211 */
[----:B------:R-:W-:Y:S02]  /*0a30*/  @!P2 IMAD.MOV.U32 R2, RZ, RZ, R10 ;  /* 0x000000ffff02a224 */ /* 0x000fe400078e000a */
[----:B------:R-:W-:Y:S01]  /*0a40*/  @!P2 IMAD.MOV.U32 R3, RZ, RZ, R11 ;  /* 0x000000ffff03a224 */ /* 0x000fe200078e000b */
[----:B------:R-:W-:Y:S06]  /*0a50*/  @!P3 BRA `(.L_x_6) ;  /* 0x00000000000cb947 */ /* 0x000fec0003800000 */
[----:B------:R-:W-:Y:S01]  /*0a60*/  UCGABAR_WAIT ;  /* 0x0000000000007dc7 */ /* 0x000fe20008000000 */
[----:B------:R-:W-:Y:S01]  /*0a70*/  CCTL.IVALL ;  /* 0x00000000ff00798f */ /* 0x000fe20002000000 */
[----:B------:R-:W-:Y:S05]  /*0a80*/  BRA `(.L_x_7) ;  /* 0x0000000000047947 */ /* 0x000fea0003800000 */
.L_x_6:
[----:B------:R-:W-:Y:S06]  /*0a90*/  BAR.SYNC.DEFER_BLOCKING 0x0 ;  /* 0x0000000000007b1d */ /* 0x000fec0000010000 */
.L_x_7:
[----:B------:R-:W-:Y:S05]  /*0aa0*/  @!P4 BRA `(.L_x_8) ;  /* 0x000000740048c947 */ /* 0x000fea0003800000 */
[----:B------:R-:W-:-:S13]  /*0ab0*/  ISETP.GT.U32.AND P0, PT, R16, 0x1, PT ;  /* 0x000000011000780c */ /* 0x000fda0003f04070 */
[----:B-1----:R-:W-:Y:S05]  /*0ac0*/  @P0 EXIT ;  /* 0x000000000000094d */ /* 0x002fea0003800000 */
[----:B------:R-:W-:Y:S01]  /*0ad0*/  ULDC.64 UR4, c[0x0][0x650] ;  /* 0x0001940000047ab9 */ /* 0x000fe20000000a00 */
[----:B------:R-:W-:Y:S01]  /*0ae0*/  PRMT R14, RZ, 0x7610, R14 ;  /* 0x00007610ff0e7816 */ /* 0x000fe2000000000e */
[----:B------:R-:W-:Y:S01]  /*0af0*/  IMAD.MOV.U32 R10, RZ, RZ, -0x1 ;  /* 0xffffffffff0a7424 */ /* 0x000fe200078e00ff */
[----:B------:R-:W-:Y:S01]  /*0b00*/  ISETP.GE.U32.AND P0, PT, R2, UR4, PT ;  /* 0x0000000402007c0c */ /* 0x000fe2000bf06070 */
[----:B------:R-:W-:Y:S02]  /*0b10*/  IMAD.MOV.U32 R11, RZ, RZ, -0x1 ;  /* 0xffffffffff0b7424 */ /* 0x000fe400078e00ff */
[----:B------:R-:W-:Y:S01]  /*0b20*/  IMAD.MOV.U32 R7, RZ, RZ, -0x1 ;  /* 0xffffffffff077424 */ /* 0x000fe200078e00ff */
[----:B------:R-:W-:-:S13]  /*0b30*/  ISETP.GE.U32.AND.EX P0, PT, R3, UR5, PT, P0 ;  /* 0x0000000503007c0c */ /* 0x000fda000bf06100 */
[----:B------:R-:W-:Y:S05]  /*0b40*/  @P0 BRA `(.L_x_9) ;  /* 0x0000000400280947 */ /* 0x000fea0003800000 */
[----:B------:R-:W0:Y:S01]  /*0b50*/  LDC.64 R22, c[0x0][0x628] ;  /* 0x00018a00ff167b82 */ /* 0x000e220000000a00 */
[----:B------:R-:W-:Y:S02]  /*0b60*/  IMAD.MOV.U32 R10, RZ, RZ, R2 ;  /* 0x000000ffff0a7224 */ /* 0x000fe400078e0002 */
[----:B------:R-:W-:-:S05]  /*0b70*/  IMAD.MOV.U32 R11, RZ, RZ, R3 ;  /* 0x000000ffff0b7224 */ /* 0x000fca00078e0003 */
[----:B------:R-:W1:Y:S08]  /*0b80*/  LDC R18, c[0x0][0x630] ;  /* 0x00018c00ff127b82 */ /* 0x000e700000000800 */
[----:B------:R-:W2:Y:S01]  /*0b90*/  LDC.64 R24, c[0x0][0x620] ;  /* 0x00018800ff187b82 */ /* 0x000ea20000000a00 */
[----:B0-----:R-:W-:-:S04]  /*0ba0*/  ISETP.NE.U32.AND P0, PT, R22, RZ, PT ;  /* 0x000000ff1600720c */ /* 0x001fc80003f05070 */
[----:B------:R-:W-:-:S13]  /*0bb0*/  ISETP.NE.AND.EX P0, PT, R23, RZ, PT, P0 ;  /* 0x000000ff1700720c */ /* 0x000fda0003f05300 */
[----:B-12---:R-:W-:Y:S05]  /*0bc0*/  @!P0 BRA `(.L_x_10) ;  /* 0x0000000000288947 */ /* 0x006fea0003800000 */
[----:B------:R-:W0:Y:S02]  /*0bd0*/  LDC R7, c[0x0][0x634] ;  /* 0x00018d00ff077b82 */ /* 0x000e240000000800 */
[----:B0-----:R-:W-:-:S05]  /*0be0*/  IADD3 R7, P0, R2, R7, RZ ;  /* 0x0000000702077210 */ /* 0x001fca0007f1e0ff */
[----:B------:R-:W-:-:S04]  /*0bf0*/  IMAD.X R19, RZ, RZ, R3, P0 ;  /* 0x000000ffff137224 */ /* 0x000fc800000e0603 */
[----:B------:R-:W-:-:S04]  /*0c00*/  IMAD.WIDE.U32 R10, R19, R22, RZ ;  /* 0x00000016130a7225 */ /* 0x000fc800078e00ff */
[----:B------:R-:W-:-:S04]  /*0c10*/  IMAD.WIDE.U32 R14, P0, R7, R23, R10 ;  /* 0x00000017070e7225 */ /* 0x000fc8000780000a */
[----:B------:R-:W-:-:S04]  /*0c20*/  IMAD.WIDE.U32 R10, R7, R22, RZ ;  /* 0x00000016070a7225 */ /* 0x000fc800078e00ff */
[----:B------:R-:W-:Y:S01]  /*0c30*/  IMAD.X R17, RZ, RZ, RZ, P0 ;  /* 0x000000ffff117224 */ /* 0x000fe200000e06ff */
[----:B------:R-:W-:Y:S01]  /*0c40*/  IADD3 RZ, P0, R11, R14, RZ ;  /* 0x0000000e0bff7210 */ /* 0x000fe20007f1e0ff */
[----:B------:R-:W-:-:S04]  /*0c50*/  IMAD.MOV.U32 R16, RZ, RZ, R15 ;  /* 0x000000ffff107224 */ /* 0x000fc800078e000f */
[----:B------:R-:W-:-:S08]  /*0c60*/  IMAD.WIDE.U32.X R10, R19, R23, R16, P0 ;  /* 0x00000017130a7225 */ /* 0x000fd000000e0410 */
.L_x_10:
[----:B------:R-:W0:Y:S01]  /*0c70*/  LDC.64 R26, c[0x0][0x640] ;  /* 0x00019000ff1a7b82 */ /* 0x000e220000000a00 */
[--C-:B------:R-:W-:Y:S01]  /*0c80*/  SHF.R.U64 R28, R10, R18, R11.reuse ;  /* 0x000000120a1c7219 */ /* 0x100fe2000000120b */
[----:B------:R-:W-:Y:S01]  /*0c90*/  IMAD R29, R13, R20, R8 ;  /* 0x000000140d1d7224 */ /* 0x000fe200078e0208 */
[----:B------:R-:W-:Y:S01]  /*0ca0*/  SHF.R.U32.HI R7, RZ, R18, R11 ;  /* 0x00000012ff077219 */ /* 0x000fe2000001160b */
[----:B------:R-:W-:Y:S01]  /*0cb0*/  IMAD.MOV.U32 R23, RZ, RZ, 0x1 ;  /* 0x00000001ff177424 */ /* 0x000fe200078e00ff */
[----:B------:R-:W-:-:S03]  /*0cc0*/  IADD3 R9, P0, RZ, -R28, RZ ;  /* 0x8000001cff097210 */ /* 0x000fc60007f1e0ff */
[----:B------:R-:W1:Y:S02]  /*0cd0*/  LDC R16, c[0x0][0x618] ;  /* 0x00018600ff107b82 */ /* 0x000e640000000800 */
[----:B------:R-:W-:Y:S02]  /*0ce0*/  IMAD.X R7, RZ, RZ, ~R7, P0 ;  /* 0x000000ffff077224 */ /* 0x000fe400000e0e07 */
[----:B------:R-:W-:-:S04]  /*0cf0*/  IMAD.WIDE.U32 R10, R9, R24, R2 ;  /* 0x00000018090a7225 */ /* 0x000fc800078e0002 */
[----:B------:R-:W2:Y:S01]  /*0d00*/  LDC R15, c[0x0][0x608] ;  /* 0x00018200ff0f7b82 */ /* 0x000ea20000000800 */
[----:B------:R-:W-:-:S04]  /*0d10*/  IMAD R14, R7, R24, RZ ;  /* 0x00000018070e7224 */ /* 0x000fc800078e02ff */
[----:B------:R-:W-:-:S03]  /*0d20*/  IMAD R7, R9, R25, R14 ;  /* 0x0000001909077224 */ /* 0x000fc600078e020e */
[----:B------:R-:W3:Y:S01]  /*0d30*/  LDC R22, c[0x0][0x658] ;  /* 0x00019600ff167b82 */ /* 0x000ee20000000800 */
[----:B------:R-:W-:Y:S01]  /*0d40*/  IMAD.IADD R7, R11, 0x1, R7 ;  /* 0x000000010b077824 */ /* 0x000fe200078e0207 */
[----:B0-----:R-:W-:-:S04]  /*0d50*/  ISETP.NE.U32.AND P0, PT, R26, RZ, PT ;  /* 0x000000ff1a00720c */ /* 0x001fc80003f05070 */
[----:B------:R-:W-:Y:S02]  /*0d60*/  ISETP.NE.AND.EX P0, PT, R27, RZ, PT, P0 ;  /* 0x000000ff1b00720c */ /* 0x000fe40003f05300 */
[----:B------:R-:W0:Y:S01]  /*0d70*/  LDC R18, c[0x0][0x600] ;  /* 0x00018000ff127b82 */ /* 0x000e220000000800 */
[-CC-:B-1----:R-:W-:Y:S02]  /*0d80*/  SHF.R.U64 R19, R10, R16.reuse, R7.reuse ;  /* 0x000000100a137219 */ /* 0x182fe40000001207 */
[----:B------:R-:W-:Y:S01]  /*0d90*/  SHF.R.U32.HI R10, RZ, R16, R7 ;  /* 0x00000010ff0a7219 */ /* 0x000fe20000011607 */
[----:B------:R-:W-:-:S04]  /*0da0*/  IMAD.MOV.U32 R7, RZ, RZ, -0x1 ;  /* 0xffffffffff077424 */ /* 0x000fc800078e00ff */
[----:B------:R-:W1:Y:S01]  /*0db0*/  LDC R21, c[0x0][0x648] ;  /* 0x00019200ff157b82 */ /* 0x000e620000000800 */
[-CC-:B--2---:R-:W-:Y:S02]  /*0dc0*/  SHF.R.U64 R16, R19, R15.reuse, R10.reuse ;  /* 0x0000000f13107219 */ /* 0x184fe4000000120a */
[----:B------:R-:W-:-:S05]  /*0dd0*/  SHF.R.U32.HI R9, RZ, R15, R10 ;  /* 0x0000000fff097219 */ /* 0x000fca000001160a */
[----:B------:R-:W2:Y:S01]  /*0de0*/  LDC R24, c[0x0][0x638] ;  /* 0x00018e00ff187b82 */ /* 0x000ea20000000800 */
[-CC-:B---3--:R-:W-:Y:S02]  /*0df0*/  SHF.R.U64 R20, R16, R22.reuse, R9.reuse ;  /* 0x0000001610147219 */ /* 0x188fe40000001209 */
[-C--:B------:R-:W-:Y:S02]  /*0e00*/  SHF.L.U32 R7, R7, R22.reuse, RZ ;  /* 0x0000001607077219 */ /* 0x080fe400000006ff */
[----:B------:R-:W-:Y:S01]  /*0e10*/  SHF.R.U32.HI R9, RZ, R22, R9 ;  /* 0x00000016ff097219 */ /* 0x000fe20000011609 */
[----:B------:R-:W-:Y:S01]  /*0e20*/  IMAD.MOV.U32 R8, RZ, RZ, R20 ;  /* 0x000000ffff087224 */ /* 0x000fe200078e0014 */
[----:B------:R-:W-:Y:S01]  /*0e30*/  LOP3.LUT R13, RZ, R7, RZ, 0x33, !PT ;  /* 0x00000007ff0d7212 */ /* 0x000fe200078e33ff */
[----:B------:R-:W3:Y:S01]  /*0e40*/  LDC R25, c[0x0][0x610] ;  /* 0x00018400ff197b82 */ /* 0x000ee20000000800 */
[----:B------:R-:W-:Y:S05]  /*0e50*/  @!P0 BRA `(.L_x_11) ;  /* 0x0000000000288947 */ /* 0x000fea0003800000 */
[----:B------:R-:W4:Y:S02]  /*0e60*/  LDC R7, c[0x0][0x64c] ;  /* 0x00019300ff077b82 */ /* 0x000f240000000800 */
[----:B----4-:R-:W-:-:S05]  /*0e70*/  IADD3 R7, P0, R20, R7, RZ ;  /* 0x0000000714077210 */ /* 0x010fca0007f1e0ff */
        /* <DEDUP_REMOVED lines=8> */
.L_x_11:
[----:B-1----:R-:W-:Y:S01]  /*0f00*/  SHF.R.U64 R9, R8, R21, R9 ;  /* 0x0000001508097219 */ /* 0x002fe20000001209 */
[----:B0-----:R-:W-:Y:S01]  /*0f10*/  VIADD R10, R18, 0xffffffff ;  /* 0xffffffff120a7836 */ /* 0x001fe20000000000 */
[----:B------:R-:W-:Y:S01]  /*0f20*/  SHF.L.U32 R7, R23, R22, RZ ;  /* 0x0000001617077219 */ /* 0x000fe200000006ff */
[----:B------:R-:W-:Y:S01]  /*0f30*/  IMAD.MOV.U32 R14, RZ, RZ, 0x1 ;  /* 0x00000001ff0e7424 */ /* 0x000fe200078e00ff */
[----:B------:R-:W-:Y:S01]  /*0f40*/  LOP3.LUT R8, R16, R13, RZ, 0xc0, !PT ;  /* 0x0000000d10087212 */ /* 0x000fe200078ec0ff */
[----:B------:R-:W-:Y:S01]  /*0f50*/  IMAD.MOV R11, RZ, RZ, -R9 ;  /* 0x000000ffff0b7224 */ /* 0x000fe200078e0a09 */
[----:B------:R-:W-:Y:S02]  /*0f60*/  SEL R12, R12, R29, !P2 ;  /* 0x0000001d0c0c7207 */ /* 0x000fe40005000000 */
[----:B------:R-:W-:Y:S01]  /*0f70*/  LOP3.LUT R10, R19, R10, RZ, 0xc0, !PT ;  /* 0x0000000a130a7212 */ /* 0x000fe200078ec0ff */
[----:B------:R-:W-:Y:S02]  /*0f80*/  IMAD R9, R7, R9, R8 ;  /* 0x0000000907097224 */ /* 0x000fe400078e0208 */
[----:B--2---:R-:W-:-:S02]  /*0f90*/  IMAD R7, R11, R24, R20 ;  /* 0x000000180b077224 */ /* 0x004fc400078e0214 */
[----:B---3--:R-:W-:Y:S02]  /*0fa0*/  IMAD R12, R9, R25, R12 ;  /* 0x00000019090c7224 */ /* 0x008fe400078e020c */
[----:B------:R-:W-:-:S05]  /*0fb0*/  IMAD R7, R7, R18, R10 ;  /* 0x0000001207077224 */ /* 0x000fca00078e020a */
[----:B------:R-:W-:Y:S02]  /*0fc0*/  SEL R11, R7, R12, !P2 ;  /* 0x0000000c070b7207 */ /* 0x000fe40005000000 */
[----:B------:R-:W-:Y:S01]  /*0fd0*/  SEL R10, R12, R7, !P2 ;  /* 0x000000070c0a7207 */ /* 0x000fe20005000000 */
[----:B------:R-:W-:-:S07]  /*0fe0*/  IMAD.MOV.U32 R7, RZ, RZ, R28 ;  /* 0x000000ffff077224 */ /* 0x000fce00078e001c */
.L_x_9:
[----:B------:R-:W-:-:S08]  /*0ff0*/  NOP ;  /* 0x0000000000007918 */ /* 0x000fd00000000000 */
[----:B------:R-:W0:Y:S02]  /*1000*/  USETMAXREG.TRY_ALLOC.CTAPOOL UP0, 0xe8 ;  /* 0x000000e8000079c8 */ /* 0x000e240008000600 */
[----:B0-----:R-:W-:-:S13]  /*1010*/  PLOP3.LUT P0, PT, PT, PT, UP0, 0x80, 0x0 ;  /* 0x000000000000781c */ /* 0x001fda0003f0f008 */
[----:B------:R-:W-:Y:S05]  /*1020*/  @!P0 BRA `(.L_x_9) ;  /* 0xfffffffc00f08947 */ /* 0x000fea000383ffff */
[----:B------:R-:W-:Y:S01]  /*1030*/  ULDC.64 UR4, c[0x0][0x598] ;  /* 0x0001660000047ab9 */ /* 0x000fe20000000a00 */
[----:B------:R-:W-:Y:S01]  /*1040*/  ULDC.64 UR16, c[0x0][0x208] ;  /* 0x0000820000107ab9 */ /* 0x000fe20000000a00 */
[----:B------:R-:W-:-:S04]  /*1050*/  ISETP.NE.U32.AND P0, PT, RZ, UR4, PT ;  /* 0x00000004ff007c0c */ /* 0x000fc8000bf05070 */
[----:B------:R-:W-:-:S13]  /*1060*/  ISETP.NE.AND.EX P0, PT, RZ, UR5, PT, P0 ;  /* 0x00000005ff007c0c */ /* 0x000fda000bf05300 */
[----:B------:R-:W-:Y:S05]  /*1070*/  @!P0 BRA `(.L_x_12) ;  /* 0x00000000001c8947 */ /* 0x000fea0003800000 */
[----:B------:R-:W0:Y:S02]  /*1080*/  LDC.64 R8, c[0x0][0x598] ;  /* 0x00016600ff087b82 */ /* 0x000e240000000a00 */
[----:B0-----:R-:W2:Y:S02]  /*1090*/  LDG.E.64 R8, desc[UR16][R8.64] ;  /* 0x0000001008087981 */ /* 0x001ea4000c1e1b00 */
[----:B--2---:R-:W-:-:S04]  /*10a0*/  ISETP.NE.U32.AND P0, PT, R8, RZ, PT ;  /* 0x000000ff0800720c */ /* 0x004fc80003f05070 */
[----:B------:R-:W-:-:S13]  /*10b0*/  ISETP.NE.AND.EX P0, PT, R9, RZ, PT, P0 ;  /* 0x000000ff0900720c */ /* 0x000fda0003f05300 */
[----:B------:R-:W-:Y:S05]  /*10c0*/  @!P0 BRA `(.L_x_12) ;  /* 0x0000000000088947 */ /* 0x000fea0003800000 */
[----:B------:R0:W5:Y:S01]  /*10d0*/  LD.E R8, desc[UR16][R8.64] ;  /* 0x0000001008087980 */ /* 0x000162000c101900 */
[----:B------:R-:W-:Y:S05]  /*10e0*/  BRA `(.L_x_13) ;  /* 0x0000000000207947 */ /* 0x000fea0003800000 */
.L_x_12:
[----:B------:R-:W-:Y:S02]  /*10f0*/  ULDC.64 UR4, c[0x0][0x588] ;  /* 0x0001620000047ab9 */ /* 0x000fe40000000a00 */
[----:B------:R-:W-:-:S04]  /*1100*/  ISETP.NE.U32.AND P0, PT, RZ, UR4, PT ;  /* 0x00000004ff007c0c */ /* 0x000fc8000bf05070 */
[----:B------:R-:W-:-:S13]  /*1110*/  ISETP.NE.AND.EX P0, PT, RZ, UR5, PT, P0 ;  /* 0x00000005ff007c0c */ /* 0x000fda000bf05300 */
[----:B------:R-:W-:Y:S05]  /*1120*/  @!P0 BRA `(.L_x_14) ;  /* 0x00000000000c8947 */ /* 0x000fea0003800000 */
[----:B------:R-:W0:Y:S02]  /*1130*/  LDC.64 R8, c[0x0][0x588] ;  /* 0x00016200ff087b82 */ /* 0x000e240000000a00 */
[----:B0-----:R1:W5:Y:S01]  /*1140*/  LDG.E R8, desc[UR16][R8.64] ;  /* 0x0000001008087981 */ /* 0x001362000c1e1900 */
[----:B------:R-:W-:Y:S05]  /*1150*/  BRA `(.L_x_13) ;  /* 0x0000000000047947 */ /* 0x000fea0003800000 */
.L_x_14:
[----:B------:R-:W2:Y:S02]  /*1160*/  LDC R8, c[0x0][0x580] ;  /* 0x00016000ff087b82 */ /* 0x000ea40000000800 */
.L_x_13:
[----:B------:R-:W-:Y:S02]  /*1170*/  ULDC.64 UR4, c[0x0][0x5a0] ;  /* 0x0001680000047ab9 */ /* 0x000fe40000000a00 */
[----:B------:R-:W-:-:S04]  /*1180*/  ISETP.NE.U32.AND P0, PT, RZ, UR4, PT ;  /* 0x00000004ff007c0c */ /* 0x000fc8000bf05070 */
[----:B------:R-:W-:-:S13]  /*1190*/  ISETP.NE.AND.EX P0, PT, RZ, UR5, PT, P0 ;  /* 0x00000005ff007c0c */ /* 0x000fda000bf05300 */
[----:B------:R-:W-:Y:S05]  /*11a0*/  @!P0 BRA `(.L_x_15) ;  /* 0x00000000001c8947 */ /* 0x000fea0003800000 */
[----:B------:R-:W3:Y:S02]  /*11b0*/  LDC.64 R12, c[0x0][0x5a0] ;  /* 0x00016800ff0c7b82 */ /* 0x000ee40000000a00 */
[----:B---3--:R-:W3:Y:S02]  /*11c0*/  LDG.E.64 R12, desc[UR16][R12.64] ;  /* 0x000000100c0c7981 */ /* 0x008ee4000c1e1b00 */
[----:B---3--:R-:W-:-:S04]  /*11d0*/  ISETP.NE.U32.AND P0, PT, R12, RZ, PT ;  /* 0x000000ff0c00720c */ /* 0x008fc80003f05070 */
[----:B------:R-:W-:-:S13]  /*11e0*/  ISETP.NE.AND.EX P0, PT, R13, RZ, PT, P0 ;  /* 0x000000ff0d00720c */ /* 0x000fda0003f05300 */
[----:B------:R-:W-:Y:S05]  /*11f0*/  @!P0 BRA `(.L_x_15) ;  /* 0x0000000000088947 */ /* 0x000fea0003800000 */
[----:B01----:R0:W5:Y:S01]  /*1200*/  LD.E R9, desc[UR16][R12.64] ;  /* 0x000000100c097980 */ /* 0x003162000c101900 */
[----:B------:R-:W-:Y:S05]  /*1210*/  BRA `(.L_x_16) ;  /* 0x0000000000207947 */ /* 0x000fea0003800000 */
.L_x_15:
[----:B------:R-:W-:Y:S02]  /*1220*/  ULDC.64 UR4, c[0x0][0x590] ;  /* 0x0001640000047ab9 */ /* 0x000fe40000000a00 */
[----:B------:R-:W-:-:S04]  /*1230*/  ISETP.NE.U32.AND P0, PT, RZ, UR4, PT ;  /* 0x00000004ff007c0c */ /* 0x000fc8000bf05070 */
[----:B------:R-:W-:-:S13]  /*1240*/  ISETP.NE.AND.EX P0, PT, RZ, UR5, PT, P0 ;  /* 0x00000005ff007c0c */ /* 0x000fda000bf05300 */
[----:B------:R-:W-:Y:S05]  /*1250*/  @!P0 BRA `(.L_x_17) ;  /* 0x00000000000c8947 */ /* 0x000fea0003800000 */
[----:B------:R-:W0:Y:S02]  /*1260*/  LDC.64 R12, c[0x0][0x590] ;  /* 0x00016400ff0c7b82 */ /* 0x000e240000000a00 */
[----:B01----:R1:W5:Y:S01]  /*1270*/  LDG.E R9, desc[UR16][R12.64] ;  /* 0x000000100c097981 */ /* 0x003362000c1e1900 */
[----:B------:R-:W-:Y:S05]  /*1280*/  BRA `(.L_x_16) ;  /* 0x0000000000047947 */ /* 0x000fea0003800000 */
.L_x_17:
[----:B01----:R-:W3:Y:S02]  /*1290*/  LDC R9, c[0x0][0x584] ;  /* 0x00016100ff097b82 */ /* 0x003ee40000000800 */
.L_x_16:
[----:B------:R-:W-:-:S13]  /*12a0*/  LOP3.LUT P0, RZ, R14, 0xff, RZ, 0xc0, !PT ;  /* 0x000000ff0eff7812 */ /* 0x000fda000780c0ff */
[----:B------:R-:W-:Y:S05]  /*12b0*/  @!P0 EXIT ;  /* 0x000000000000894d */ /* 0x000fea0003800000 */
[----:B------:R-:W-:Y:S01]  /*12c0*/  ULDC UR4, c[0x0][0x28c] ;  /* 0x0000a30000047ab9 */ /* 0x000fe20000000800 */
[----:B------:R-:W-:Y:S01]  /*12d0*/  LOP3.LUT R142, R4, 0x1, RZ, 0xfc, !PT ;  /* 0x00000001048e7812 */ /* 0x000fe200078efcff */
[----:B------:R-:W-:-:S04]  /*12e0*/  UIADD3 UR4, UR4, 0x3f, URZ ;  /* 0x0000003f04047890 */ /* 0x000fc8000fffe03f */
[----:B------:R-:W-:-:S04]  /*12f0*/  USHF.R.S32.HI UR5, URZ, 0x1f, UR4 ;  /* 0x0000001f3f057899 */ /* 0x000fc80008011404 */
[----:B------:R-:W-:-:S03]  /*1300*/  ULEA.HI UR5, UR5, UR4, URZ, 0x6 ;  /* 0x0000000405057291 */ /* 0x000fc6000f8f303f */
[----:B------:R-:W-:Y:S01]  /*1310*/  UMOV UR4, URZ ;  /* 0x0000003f00047c82 */ /* 0x000fe20008000000 */
[----:B------:R-:W-:-:S03]  /*1320*/  USHF.R.S32.HI UR9, URZ, 0x6, UR5 ;  /* 0x000000063f097899 */ /* 0x000fc60008011405 */
[----:B------:R-:W-:-:S09]  /*1330*/  UMOV UR5, URZ ;  /* 0x0000003f00057c82 */ /* 0x000fd20008000000 */
.L_x_172:
[----:B01----:R-:W-:Y:S01]  /*1340*/  LOP3.LUT R12, R0, 0x80, RZ, 0xc0, !PT ;  /* 0x00000080000c7812 */ /* 0x003fe200078ec0ff */
[----:B------:R-:W0:Y:S01]  /*1350*/  S2UR UR13, SR_CgaCtaId ;  /* 0x00000000000d79c3 */ /* 0x000e220000008800 */
[----:B------:R-:W-:Y:S01]  /*1360*/  UMOV UR12, 0x400 ;  /* 0x00000400000c7882 */ /* 0x000fe20000000000 */
[----:B------:R-:W-:Y:S01]  /*1370*/  UMOV UR6, URZ ;  /* 0x0000003f00067c82 */ /* 0x000fe20008000000 */
[----:B------:R-:W-:Y:S01]  /*1380*/  SHF.R.U32.HI R12, RZ, 0x7, R12 ;  /* 0x00000007ff0c7819 */ /* 0x000fe2000001160c */
[----:B------:R-:W-:Y:S01]  /*1390*/  UMOV UR7, URZ ;  /* 0x0000003f00077c82 */ /* 0x000fe20008000000 */
[----:B------:R-:W-:Y:S01]  /*13a0*/  UMOV UR18, UR5 ;  /* 0x0000000500127c82 */ /* 0x000fe20008000000 */
[----:B------:R-:W-:Y:S02]  /*13b0*/  CS2R R16, SRZ ;  /* 0x0000000000107805 */ /* 0x000fe4000001ff00 */
[----:B------:R-:W-:Y:S01]  /*13c0*/  CS2R R14, SRZ ;  /* 0x00000000000e7805 */ /* 0x000fe2000001ff00 */
[----:B------:R-:W1:Y:S01]  /*13d0*/  LDC R13, c[0x0][0x28c] ;  /* 0x0000a300ff0d7b82 */ /* 0x000e620000000800 */
[----:B------:R-:W4:Y:S01]  /*13e0*/  SHFL.IDX PT, R12, R12, RZ, 0x1f ;  /* 0x00001fff0c0c7589 */ /* 0x000f2200000e0000 */
[----:B------:R-:W-:-:S02]  /*13f0*/  CS2R R18, SRZ ;  /* 0x0000000000127805 */ /* 0x000fc4000001ff00 */
[----:B------:R-:W-:Y:S02]  /*1400*/  CS2R R20, SRZ ;  /* 0x0000000000147805 */ /* 0x000fe4000001ff00 */
[----:B------:R-:W-:Y:S02]  /*1410*/  CS2R R22, SRZ ;  /* 0x0000000000167805 */ /* 0x000fe4000001ff00 */
[----:B------:R-:W-:Y:S02]  /*1420*/  CS2R R88, SRZ ;  /* 0x0000000000587805 */ /* 0x000fe4000001ff00 */
[----:B------:R-:W-:Y:S02]  /*1430*/  CS2R R90, SRZ ;  /* 0x00000000005a7805 */ /* 0x000fe4000001ff00 */
[----:B------:R-:W-:Y:S02]  /*1440*/  CS2R R94, SRZ ;  /* 0x00000000005e7805 */ /* 0x000fe4000001ff00 */
        /* <DEDUP_REMOVED lines=16> */
[----:B-1----:R-:W-:Y:S02]  /*1550*/  ISETP.GE.AND P0, PT, R13, 0x1, PT ;  /* 0x000000010d00780c */ /* 0x002fe40003f06270 */
[----:B------:R-:W-:Y:S02]  /*1560*/  CS2R R126, SRZ ;  /* 0x00000000007e7805 */ /* 0x000fe4000001ff00 */
[----:B----4-:R-:W-:-:S02]  /*1570*/  R2UR UR8, R12 ;  /* 0x000000000c0872ca */ /* 0x010fc400000e0000 */
[----:B------:R-:W-:Y:S02]  /*1580*/  CS2R R128, SRZ ;  /* 0x0000000000807805 */ /* 0x000fe4000001ff00 */
[----:B------:R-:W-:Y:S02]  /*1590*/  CS2R R130, SRZ ;  /* 0x0000000000827805 */ /* 0x000fe4000001ff00 */
[----:B------:R-:W-:Y:S02]  /*15a0*/  CS2R R132, SRZ ;  /* 0x0000000000847805 */ /* 0x000fe4000001ff00 */
[----:B------:R-:W-:Y:S02]  /*15b0*/  CS2R R134, SRZ ;  /* 0x0000000000867805 */ /* 0x000fe4000001ff00 */
[----:B------:R-:W-:Y:S02]  /*15c0*/  CS2R R136, SRZ ;  /* 0x0000000000887805 */ /* 0x000fe4000001ff00 */
[----:B------:R-:W-:Y:S01]  /*15d0*/  CS2R R138, SRZ ;  /* 0x00000000008a7805 */ /* 0x000fe2000001ff00 */
[----:B------:R-:W-:Y:S01]  /*15e0*/  IMAD.MOV.U32 R141, RZ, RZ, RZ ;  /* 0x000000ffff8d7224 */ /* 0x000fe200078e00ff */
[----:B------:R-:W-:Y:S01]  /*15f0*/  CS2R R24, SRZ ;  /* 0x0000000000187805 */ /* 0x000fe2000001ff00 */
[----:B------:R-:W-:Y:S01]  /*1600*/  IMAD.MOV.U32 R143, RZ, RZ, RZ ;  /* 0x000000ffff8f7224 */ /* 0x000fe200078e00ff */
[----:B---3--:R-:W-:Y:S01]  /*1610*/  CS2R R26, SRZ ;  /* 0x00000000001a7805 */ /* 0x008fe2000001ff00 */
[----:B------:R-:W-:Y:S01]  /*1620*/  IMAD.U32 R144, RZ, RZ, UR4 ;  /* 0x00000004ff907e24 */ /* 0x000fe2000f8e00ff */
[----:B------:R-:W-:Y:S01]  /*1630*/  CS2R R28, SRZ ;  /* 0x00000000001c7805 */ /* 0x000fe2000001ff00 */
[----:B------:R-:W-:Y:S01]  /*1640*/  ULEA.HI UR10, UR8, UR8, URZ, 0x1 ;  /* 0x00000008080a7291 */ /* 0x000fe2000f8f083f */
[----:B------:R-:W-:-:S02]  /*1650*/  CS2R R30, SRZ ;  /* 0x00000000001e7805 */ /* 0x000fc4000001ff00 */
[----:B------:R-:W-:Y:S02]  /*1660*/  CS2R R32, SRZ ;  /* 0x0000000000207805 */ /* 0x000fe4000001ff00 */
[----:B------:R-:W-:Y:S01]  /*1670*/  CS2R R34, SRZ ;  /* 0x0000000000227805 */ /* 0x000fe2000001ff00 */
[----:B------:R-:W-:Y:S01]  /*1680*/  ULOP3.LUT UR11, UR10, 0xffffe, URZ, 0xc0, !UPT ;  /* 0x000ffffe0a0b7892 */ /* 0x000fe2000f8ec03f */
[----:B------:R-:W-:Y:S01]  /*1690*/  CS2R R36, SRZ ;  /* 0x0000000000247805 */ /* 0x000fe2000001ff00 */
[----:B0-----:R-:W-:Y:S01]  /*16a0*/  ULEA UR10, UR13, UR12, 0x18 ;  /* 0x0000000c0d0a7291 */ /* 0x001fe2000f8ec03f */
[----:B------:R-:W-:Y:S01]  /*16b0*/  CS2R R38, SRZ ;  /* 0x0000000000267805 */ /* 0x000fe2000001ff00 */
[----:B------:R-:W-:Y:S01]  /*16c0*/  UIADD3 UR11, UR8, -UR11, URZ ;  /* 0x8000000b080b7290 */ /* 0x000fe2000fffe03f */
[----:B------:R-:W-:Y:S02]  /*16d0*/  CS2R R40, SRZ ;  /* 0x0000000000287805 */ /* 0x000fe4000001ff00 */
[----:B------:R-:W-:Y:S01]  /*16e0*/  CS2R R42, SRZ ;  /* 0x00000000002a7805 */ /* 0x000fe2000001ff00 */
[----:B------:R-:W-:Y:S01]  /*16f0*/  UMOV UR8, URZ ;  /* 0x0000003f00087c82 */ /* 0x000fe20008000000 */
[----:B------:R-:W-:Y:S01]  /*1700*/  ULEA UR11, UR11, UR10, 0xc ;  /* 0x0000000a0b0b7291 */ /* 0x000fe2000f8e603f */
[----:B------:R-:W-:-:S02]  /*1710*/  CS2R R44, SRZ ;  /* 0x00000000002c7805 */ /* 0x000fc4000001ff00 */
[----:B------:R-:W-:Y:S02]  /*1720*/  CS2R R46, SRZ ;  /* 0x00000000002e7805 */ /* 0x000fe4000001ff00 */
[----:B------:R-:W-:Y:S01]  /*1730*/  CS2R R48, SRZ ;  /* 0x0000000000307805 */ /* 0x000fe2000001ff00 */
[----:B------:R-:W-:Y:S01]  /*1740*/  UIADD3 UR11, UR11, 0x200, URZ ;  /* 0x000002000b0b7890 */ /* 0x000fe2000fffe03f */
[----:B------:R-:W-:Y:S02]  /*1750*/  CS2R R50, SRZ ;  /* 0x0000000000327805 */ /* 0x000fe4000001ff00 */
[----:B------:R-:W-:Y:S02]  /*1760*/  CS2R R52, SRZ ;  /* 0x0000000000347805 */ /* 0x000fe4000001ff00 */
[----:B------:R-:W-:Y:S01]  /*1770*/  CS2R R54, SRZ ;  /* 0x0000000000367805 */ /* 0x000fe2000001ff00 */
[----:B------:R-:W-:Y:S01]  /*1780*/  USHF.R.U32.HI UR11, URZ, 0x4, UR11 ;  /* 0x000000043f0b7899 */ /* 0x000fe2000801160b */
[----:B------:R-:W-:-:S02]  /*1790*/  CS2R R56, SRZ ;  /* 0x0000000000387805 */ /* 0x000fc4000001ff00 */
[----:B------:R-:W-:Y:S02]  /*17a0*/  CS2R R58, SRZ ;  /* 0x00000000003a7805 */ /* 0x000fe4000001ff00 */
[----:B------:R-:W-:Y:S01]  /*17b0*/  CS2R R60, SRZ ;  /* 0x00000000003c7805 */ /* 0x000fe2000001ff00 */
[----:B------:R-:W-:Y:S01]  /*17c0*/  ULOP3.LUT UR11, UR11, 0x3fff, URZ, 0xc0, !UPT ;  /* 0x00003fff0b0b7892 */ /* 0x000fe2000f8ec03f */
        /* <DEDUP_REMOVED lines=12> */
[----:B------:R-:W-:Y:S01]  /*1890*/  CS2R R86, SRZ ;  /* 0x0000000000567805 */ /* 0x000fe2000001ff00 */
[----:B------:R-:W-:Y:S06]  /*18a0*/  @!P0 BRA `(.L_x_18) ;  /* 0x0000000800308947 */ /* 0x000fec0003800000 */
[----:B------:R-:W-:-:S13]  /*18b0*/  ISETP.NE.AND P1, PT, R142, 0x3, PT ;  /* 0x000000038e00780c */ /* 0x000fda0003f25270 */
[----:B------:R-:W-:Y:S05]  /*18c0*/  @!P1 BRA `(.L_x_19) ;  /* 0x0000000000049947 */ /* 0x000fea0003800000 */
[----:B------:R-:W-:Y:S01]  /*18d0*/  BPT.TRAP 0x1 ;  /* 0x000000040000795c */ /* 0x000fe20000300000 */
.L_x_19:
[----:B------:R-:W-:Y:S01]  /*18e0*/  ULEA UR6, UR5, UR10, 0x3 ;  /* 0x0000000a05067291 */ /* 0x000fe2000f8e183f */
[----:B------:R-:W-:-:S05]  /*18f0*/  IMAD.U32 R12, RZ, RZ, UR4 ;  /* 0x00000004ff0c7e24 */ /* 0x000fca000f8e00ff */
[----:B------:R-:W-:-:S04]  /*1900*/  SHF.L.U32 R12, R12, 0x1f, RZ ;  /* 0x0000001f0c0c7819 */ /* 0x000fc800000006ff */
[----:B------:R0:W1:Y:S01]  /*1910*/  SYNCS.PHASECHK.TRANS64.TRYWAIT P0, [UR6], R12 ;  /* 0x0000000cff0075a7 */ /* 0x0000620008000146 */
[----:B------:R-:W-:Y:S05]  /*1920*/  @!P1 BRA `(.L_x_20) ;  /* 0x0000000000049947 */ /* 0x000fea0003800000 */
[----:B------:R-:W-:Y:S01]  /*1930*/  BPT.TRAP 0x1 ;  /* 0x000000040000795c */ /* 0x000fe20000300000 */
.L_x_20:
[----:B-1----:R-:W-:Y:S05]  /*1940*/  @P0 BRA `(.L_x_21) ;  /* 0x0000000000080947 */ /* 0x002fea0003800000 */
[----:B------:R-:W1:Y:S02]  /*1950*/  SYNCS.PHASECHK.TRANS64.TRYWAIT P0, [UR6], R12 ;  /* 0x0000000cff0075a7 */ /* 0x000e640008000146 */
[----:B-1----:R-:W-:Y:S05]  /*1960*/  @!P0 BRA `(.L_x_22) ;  /* 0x00000080005c8947 */ /* 0x002fea0003800000 */
.L_x_21:
[----:B------:R-:W-:Y:S01]  /*1970*/  UIADD3 UR6, UR10, 0x1c200, URZ ;  /* 0x0001c2000a067890 */ /* 0x000fe2000fffe03f */
[----:B------:R-:W-:Y:S01]  /*1980*/  WARPGROUP.ARRIVE ;  /* 0x00000000000079c5 */ /* 0x000fe20000000000 */
[----:B------:R-:W-:Y:S01]  /*1990*/  ULOP3.LUT UR12, UR11, 0x10000, URZ, 0xfc, !UPT ;  /* 0x000100000b0c7892 */ /* 0x000fe2000f8efc3f */
[----:B------:R-:W-:Y:S01]  /*19a0*/  CS2R R16, SRZ ;  /* 0x0000000000107805 */ /* 0x000fe2000001ff00 */
[----:B------:R-:W-:Y:S01]  /*19b0*/  USHF.R.U32.HI UR6, URZ, 0x4, UR6 ;  /* 0x000000043f067899 */ /* 0x000fe20008011606 */
[----:B------:R-:W-:Y:S01]  /*19c0*/  CS2R R14, SRZ ;  /* 0x00000000000e7805 */ /* 0x000fe2000001ff00 */
[----:B------:R-:W-:Y:S01]  /*19d0*/  ULEA UR12, UR5, UR12, 0x9 ;  /* 0x0000000c050c7291 */ /* 0x000fe2000f8e483f */
[----:B------:R-:W-:Y:S01]  /*19e0*/  CS2R R18, SRZ ;  /* 0x0000000000127805 */ /* 0x000fe2000001ff00 */
[----:B------:R-:W-:Y:S01]  /*19f0*/  ULOP3.LUT UR6, UR6, 0x3fff, URZ, 0xc0, !UPT ;  /* 0x00003fff06067892 */ /* 0x000fe2000f8ec03f */
[----:B------:R-:W-:Y:S01]  /*1a00*/  CS2R R20, SRZ ;  /* 0x0000000000147805 */ /* 0x000fe2000001ff00 */
[----:B------:R-:W-:Y:S01]  /*1a10*/  UMOV UR13, 0x80000020 ;  /* 0x80000020000d7882 */ /* 0x000fe20000000000 */
[----:B------:R-:W-:Y:S01]  /*1a20*/  UMOV UR15, 0x80000020 ;  /* 0x80000020000f7882 */ /* 0x000fe20000000000 */
[----:B------:R-:W-:Y:S01]  /*1a30*/  ULOP3.LUT UR6, UR6, 0x10000, URZ, 0xfc, !UPT ;  /* 0x0001000006067892 */ /* 0x000fe2000f8efc3f */
[----:B------:R-:W-:Y:S01]  /*1a40*/  CS2R R22, SRZ ;  /* 0x0000000000167805 */ /* 0x000fe2000001ff00 */
[----:B------:R-:W-:Y:S01]  /*1a50*/  ULDC UR7, c[0x0][0x50c] ;  /* 0x0001430000077ab9 */ /* 0x000fe20000000800 */
[----:B------:R-:W-:Y:S01]  /*1a60*/  CS2R R88, SRZ ;  /* 0x0000000000587805 */ /* 0x000fe2000001ff00 */
[----:B------:R-:W-:Y:S01]  /*1a70*/  ULEA UR14, UR5, UR6, 0x9 ;  /* 0x00000006050e7291 */ /* 0x000fe2000f8e483f */
[----:B------:R-:W-:Y:S01]  /*1a80*/  CS2R R90, SRZ ;  /* 0x00000000005a7805 */ /* 0x000fe2000001ff00 */
[----:B------:R-:W-:Y:S01]  /*1a90*/  UISETP.NE.AND UP0, UPT, UR7, 0x2, UPT ;  /* 0x000000020700788c */ /* 0x000fe2000bf05270 */
[----:B------:R-:W-:Y:S01]  /*1aa0*/  CS2R R94, SRZ ;  /* 0x00000000005e7805 */ /* 0x000fe2000001ff00 */
[----:B------:R-:W-:Y:S01]  /*1ab0*/  UMOV UR6, 0x2 ;  /* 0x0000000200067882 */ /* 0x000fe20000000000 */
[----:B------:R-:W-:Y:S01]  /*1ac0*/  CS2R R92, SRZ ;  /* 0x00000000005c7805 */ /* 0x000fe2000001ff00 */
[----:B------:R-:W-:Y:S01]  /*1ad0*/  USEL UR7, URZ, 0x1, UP0 ;  /* 0x000000013f077887 */ /* 0x000fe20008000000 */
[----:B------:R-:W-:-:S02]  /*1ae0*/  CS2R R96, SRZ ;  /* 0x0000000000607805 */ /* 0x000fc4000001ff00 */
[----:B------:R-:W-:Y:S01]  /*1af0*/  CS2R R98, SRZ ;  /* 0x0000000000627805 */ /* 0x000fe2000001ff00 */
[----:B------:R-:W-:Y:S01]  /*1b00*/  QGMMA.64x128x32.F32.E4M3.E4M3 R24, gdesc[UR12], RZ, !UPT ;  /* 0x01e000000c1879f3 */ /* 0x000fe2000c7008ff */
[----:B------:R-:W-:Y:S01]  /*1b10*/  UIADD3 UR12, UR12, 0x2, URZ ;  /* 0x000000020c0c7890 */ /* 0x000fe2000fffe03f */
[----:B------:R-:W-:Y:S02]  /*1b20*/  CS2R R100, SRZ ;  /* 0x0000000000647805 */ /* 0x000fe4000001ff00 */
[----:B------:R-:W-:Y:S01]  /*1b30*/  ISETP.NE.AND P0, PT, RZ, UR7, PT ;  /* 0x00000007ff007c0c */ /* 0x000fe2000bf05270 */
[----:B------:R-:W-:Y:S01]  /*1b40*/  UIADD3 UR14, UR14, 0x2, URZ ;  /* 0x000000020e0e7890 */ /* 0x000fe2000fffe03f */
[----:B------:R-:W-:Y:S01]  /*1b50*/  CS2R R102, SRZ ;  /* 0x0000000000667805 */ /* 0x000fe2000001ff00 */
[----:B------:R-:W-:Y:S01]  /*1b60*/  UMOV UR13, 0x80000020 ;  /* 0x80000020000d7882 */ /* 0x000fe20000000000 */
[----:B------:R-:W-:Y:S01]  /*1b70*/  UMOV UR15, 0x80000020 ;  /* 0x80000020000f7882 */ /* 0x000fe20000000000 */
        /* <DEDUP_REMOVED lines=17> */
[----:B------:R-:W-:Y:S01]  /*1c90*/  CS2R R138, SRZ ;  /* 0x00000000008a7805 */ /* 0x000fe2000001ff00 */
[----:B------:R-:W-:Y:S02]  /*1ca0*/  IMAD.MOV.U32 R141, RZ, RZ, RZ ;  /* 0x000000ffff8d7224 */ /* 0x000fe400078e00ff */
[----:B------:R-:W-:Y:S01]  /*1cb0*/  IMAD.MOV.U32 R143, RZ, RZ, RZ ;  /* 0x000000ffff8f7224 */ /* 0x000fe200078e00ff */
[----:B------:R-:W-:Y:S01]  /*1cc0*/  QGMMA.64x128x32.F32.E4M3.E4M3 R24, gdesc[UR12], R24, gsb0 ;  /* 0x01e000000c1879f3 */ /* 0x000fe20008000818 */
[----:B------:R-:W-:Y:S05]  /*1cd0*/  @!P0 BRA `(.L_x_23) ;  /* 0x0000000400088947 */ /* 0x000fea0003800000 */
[----:B------:R-:W-:Y:S02]  /*1ce0*/  WARPGROUP.DEPBAR.LE gsb0, 0x0 ;  /* 0x00008000000079c5 */ /* 0x000fe40000010000 */
[----:B------:R-:W-:-:S01]  /*1cf0*/  FADD R143, RZ, R24 ;  /* 0x00000018ff8f7221 */ /* 0x000fc20000000000 */
[----:B------:R-:W-:Y:S01]  /*1d00*/  FADD R138, RZ, R25 ;  /* 0x00000019ff8a7221 */ /* 0x000fe20000000000 */
        /* <DEDUP_REMOVED lines=62> */
[----:B------:R-:W-:-:S06]  /*20f0*/  UMOV UR6, URZ ;  /* 0x0000003f00067c82 */ /* 0x000fcc0008000000 */
.L_x_23:
[----:B------:R-:W-:-:S04]  /*2100*/  UIADD3 UR18, UR5, 0x1, URZ ;  /* 0x0000000105127890 */ /* 0x000fc8000fffe03f */
[----:B------:R-:W-:-:S04]  /*2110*/  UISETP.NE.AND UP0, UPT, UR18, 0xe, UPT ;  /* 0x0000000e1200788c */ /* 0x000fc8000bf05270 */
[----:B------:R-:W-:Y:S02]  /*2120*/  USEL UR8, URZ, 0x1, UP0 ;  /* 0x000000013f087887 */ /* 0x000fe40008000000 */
[----:B------:R-:W-:Y:S02]  /*2130*/  USEL UR18, UR18, URZ, UP0 ;  /* 0x0000003f12127287 */ /* 0x000fe40008000000 */
[----:B------:R-:W-:-:S06]  /*2140*/  ULOP3.LUT UR8, UR4, UR8, URZ, 0x3c, !UPT ;  /* 0x0000000804087292 */ /* 0x000fcc000f8e3c3f */
[----:B------:R-:W-:Y:S01]  /*2150*/  IMAD.U32 R144, RZ, RZ, UR8 ;  /* 0x00000008ff907e24 */ /* 0x000fe2000f8e00ff */
[----:B------:R-:W-:-:S06]  /*2160*/  UMOV UR8, 0x1 ;  /* 0x0000000100087882 */ /* 0x000fcc0000000000 */
.L_x_18:
[----:B------:R-:W-:-:S04]  /*2170*/  UISETP.LT.AND UP0, UPT, UR9, 0x1, UPT ;  /* 0x000000010900788c */ /* 0x000fc8000bf01270 */
[----:B------:R-:W-:-:S04]  /*2180*/  USEL UR12, UR9, 0x1, UP0 ;  /* 0x00000001090c7887 */ /* 0x000fc80008000000 */
[----:B------:R-:W-:-:S04]  /*2190*/  UIADD3 UR12, UR9, -UR12, URZ ;  /* 0x8000000c090c7290 */ /* 0x000fc8000fffe03f */
[----:B------:R-:W-:-:S06]  /*21a0*/  UISETP.GE.AND UP0, UPT, UR12, 0x1, UPT ;  /* 0x000000010c00788c */ /* 0x000fcc000bf06270 */
[----:B------:R-:W-:-:S13]  /*21b0*/  PLOP3.LUT P0, PT, PT, PT, UP0, 0x80, 0x0 ;  /* 0x000000000000781c */ /* 0x000fda0003f0f008 */
[----:B------:R-:W-:Y:S05]  /*21c0*/  @!P0 BRA `(.L_x_24) ;  /* 0x0000000800088947 */ /* 0x000fea0003800000 */
[----:B01----:R-:W-:Y:S01]  /*21d0*/  IMAD.U32 R12, RZ, RZ, UR12 ;  /* 0x0000000cff0c7e24 */ /* 0x003fe2000f8e00ff */
[----:B------:R-:W-:Y:S01]  /*21e0*/  ULDC UR19, c[0x0][0x50c] ;  /* 0x0001430000137ab9 */ /* 0x000fe20000000800 */
[----:B------:R-:W-:-:S07]  /*21f0*/  IMAD.U32 R13, RZ, RZ, UR5 ;  /* 0x00000005ff0d7e24 */ /* 0x000fce000f8e00ff */
.L_x_32:
[----:B------:R-:W-:-:S13]  /*2200*/  ISETP.NE.AND P1, PT, R142, 0x3, PT ;  /* 0x000000038e00780c */ /* 0x000fda0003f25270 */
[----:B------:R-:W-:Y:S05]  /*2210*/  @!P1 BRA `(.L_x_25) ;  /* 0x0000000000049947 */ /* 0x000fea0003800000 */
[----:B------:R-:W-:Y:S01]  /*2220*/  BPT.TRAP 0x1 ;  /* 0x000000040000795c */ /* 0x000fe20000300000 */
.L_x_25:
[----:B------:R-:W0:Y:S01]  /*2230*/  S2UR UR12, SR_CgaCtaId ;  /* 0x00000000000c79c3 */ /* 0x000e220000008800 */
[----:B------:R-:W-:Y:S01]  /*2240*/  UMOV UR10, 0x400 ;  /* 0x00000400000a7882 */ /* 0x000fe20000000000 */
[----:B------:R-:W-:Y:S01]  /*2250*/  SHF.L.U32 R140, R144, 0x1f, RZ ;  /* 0x0000001f908c7819 */ /* 0x000fe200000006ff */
[----:B0-----:R-:W-:-:S04]  /*2260*/  ULEA UR10, UR12, UR10, 0x18 ;  /* 0x0000000a0c0a7291 */ /* 0x001fc8000f8ec03f */
[----:B------:R-:W-:-:S09]  /*2270*/  ULEA UR12, UR18, UR10, 0x3 ;  /* 0x0000000a120c7291 */ /* 0x000fd2000f8e183f */
[----:B------:R0:W1:Y:S01]  /*2280*/  SYNCS.PHASECHK.TRANS64.TRYWAIT P0, [UR12], R140 ;  /* 0x0000008cff0075a7 */ /* 0x000062000800014c */
[----:B------:R-:W-:Y:S05]  /*2290*/  @!P1 BRA `(.L_x_26) ;  /* 0x0000000000049947 */ /* 0x000fea0003800000 */
[----:B------:R-:W-:Y:S01]  /*22a0*/  BPT.TRAP 0x1 ;  /* 0x000000040000795c */ /* 0x000fe20000300000 */
.L_x_26:
[----:B-1----:R-:W-:Y:S05]  /*22b0*/  @P0 BRA `(.L_x_27) ;  /* 0x0000000000080947 */ /* 0x002fea0003800000 */
[----:B------:R-:W1:Y:S02]  /*22c0*/  SYNCS.PHASECHK.TRANS64.TRYWAIT P0, [UR12], R140 ;  /* 0x0000008cff0075a7 */ /* 0x000e64000800014c */
[----:B-1----:R-:W-:Y:S05]  /*22d0*/  @!P0 BRA `(.L_x_28) ;  /* 0x0000007800188947 */ /* 0x002fea0003800000 */
.L_x_27:
[----:B------:R-:W-:Y:S01]  /*22e0*/  UIADD3 UR12, UR10, 0x1c200, URZ ;  /* 0x0001c2000a0c7890 */ /* 0x000fe2000fffe03f */
[----:B------:R-:W-:Y:S01]  /*22f0*/  WARPGROUP.ARRIVE ;  /* 0x00000000000079c5 */ /* 0x000fe20000000000 */
[----:B------:R-:W-:Y:S02]  /*2300*/  UISETP.NE.AND UP0, UPT, UR7, URZ, UPT ;  /* 0x0000003f0700728c */ /* 0x000fe4000bf05270 */
[----:B------:R-:W-:Y:S02]  /*2310*/  USHF.R.U32.HI UR12, URZ, 0x4, UR12 ;  /* 0x000000043f0c7899 */ /* 0x000fe4000801160c */
[----:B------:R-:W-:Y:S02]  /*2320*/  USEL UR8, UR8, URZ, !UP0 ;  /* 0x0000003f08087287 */ /* 0x000fe4000c000000 */
[----:B------:R-:W-:Y:S02]  /*2330*/  ULOP3.LUT UR7, UR12, 0x3fff, URZ, 0xc0, !UPT ;  /* 0x00003fff0c077892 */ /* 0x000fe4000f8ec03f */
[----:B------:R-:W-:-:S02]  /*2340*/  ULOP3.LUT UR12, UR11, 0x10000, URZ, 0xfc, !UPT ;  /* 0x000100000b0c7892 */ /* 0x000fc4000f8efc3f */
[----:B------:R-:W-:Y:S02]  /*2350*/  ULOP3.LUT UR7, UR7, 0x10000, URZ, 0xfc, !UPT ;  /* 0x0001000007077892 */ /* 0x000fe4000f8efc3f */
[----:B------:R-:W-:Y:S02]  /*2360*/  UISETP.NE.U32.AND UP0, UPT, UR8, URZ, UPT ;  /* 0x0000003f0800728c */ /* 0x000fe4000bf05070 */
[----:B------:R-:W-:Y:S02]  /*2370*/  ULEA UR12, UR18, UR12, 0x9 ;  /* 0x0000000c120c7291 */ /* 0x000fe4000f8e483f */
[----:B------:R-:W-:Y:S01]  /*2380*/  ULEA UR14, UR18, UR7, 0x9 ;  /* 0x00000007120e7291 */ /* 0x000fe2000f8e483f */
[----:B------:R-:W-:Y:S01]  /*2390*/  UMOV UR13, 0x80000020 ;  /* 0x80000020000d7882 */ /* 0x000fe20000000000 */
[----:B------:R-:W-:Y:S01]  /*23a0*/  UMOV UR15, 0x80000020 ;  /* 0x80000020000f7882 */ /* 0x000fe20000000000 */
[----:B------:R-:W-:-:S06]  /*23b0*/  UIADD3 UR6, UR6, 0x2, URZ ;  /* 0x0000000206067890 */ /* 0x000fcc000fffe03f */
[----:B------:R-:W-:Y:S01]  /*23c0*/  QGMMA.64x128x32.F32.E4M3.E4M3 R24, gdesc[UR12], R24, UP0 ;  /* 0x01e000000c1879f3 */ /* 0x000fe2000bf00818 */
[----:B------:R-:W-:Y:S02]  /*23d0*/  UIADD3 UR12, UR12, 0x2, URZ ;  /* 0x000000020c0c7890 */ /* 0x000fe4000fffe03f */
[----:B------:R-:W-:Y:S01]  /*23e0*/  UIADD3 UR14, UR14, 0x2, URZ ;  /* 0x000000020e0e7890 */ /* 0x000fe2000fffe03f */
[----:B------:R-:W-:Y:S01]  /*23f0*/  UMOV UR13, 0x80000020 ;  /* 0x80000020000d7882 */ /* 0x000fe20000000000 */
[----:B------:R-:W-:Y:S01]  /*2400*/  UMOV UR15, 0x80000020 ;  /* 0x80000020000f7882 */ /* 0x000fe20000000000 */
[----:B------:R-:W-:-:S04]  /*2410*/  UISETP.NE.AND UP0, UPT, UR6, UR19, UPT ;  /* 0x000000130600728c */ /* 0x000fc8000bf05270 */
[----:B------:R-:W-:-:S06]  /*2420*/  USEL UR7, URZ, 0x1, UP0 ;  /* 0x000000013f077887 */ /* 0x000fcc0008000000 */
[----:B------:R-:W-:Y:S01]  /*2430*/  ISETP.NE.AND P0, PT, RZ, UR7, PT ;  /* 0x00000007ff007c0c */ /* 0x000fe2000bf05270 */
[----:B------:R-:W-:Y:S03]  /*2440*/  QGMMA.64x128x32.F32.E4M3.E4M3 R24, gdesc[UR12], R24, gsb0 ;  /* 0x01e000000c1879f3 */ /* 0x000fe60008000818 */
[----:B------:R-:W-:-:S09]  /*2450*/  WARPGROUP.DEPBAR.LE gsb0, 0x1 ;  /* 0x00008000000079c5 */ /* 0x000fd20000010100 */
[----:B------:R-:W-:Y:S05]  /*2460*/  @!P0 BRA `(.L_x_29) ;  /* 0x0000000400088947 */ /* 0x000fea0003800000 */
[----:B------:R-:W-:Y:S02]  /*2470*/  WARPGROUP.DEPBAR.LE gsb0, 0x0 ;  /* 0x00008000000079c5 */ /* 0x000fe40000010000 */
[----:B------:R-:W-:-:S01]  /*2480*/  FADD R143, R24, R143 ;  /* 0x0000008f188f7221 */ /* 0x000fc20000000000 */
[----:B------:R-:W-:Y:S01]  /*2490*/  FADD R138, R25, R138 ;  /* 0x0000008a198a7221 */ /* 0x000fe20000000000 */
        /* <DEDUP_REMOVED lines=62> */
[----:B------:R-:W-:-:S06]  /*2880*/  UMOV UR6, URZ ;  /* 0x0000003f00067c82 */ /* 0x000fcc0008000000 */
.L_x_29:
[----:B------:R-:W-:Y:S05]  /*2890*/  @!P1 BRA `(.L_x_30) ;  /* 0x0000000000049947 */ /* 0x000fea0003800000 */
[----:B------:R-:W-:Y:S01]  /*28a0*/  BPT.TRAP 0x1 ;  /* 0x000000040000795c */ /* 0x000fe20000300000 */
.L_x_30:
[----:B------:R-:W-:-:S13]  /*28b0*/  ISETP.NE.AND P0, PT, R6, RZ, PT ;  /* 0x000000ff0600720c */ /* 0x000fda0003f05270 */
[----:B01----:R-:W-:-:S05]  /*28c0*/  @P0 LEA R140, R13, UR10, 0x3 ;  /* 0x0000000a0d8c0c11 */ /* 0x003fca000f8e18ff */
[----:B------:R-:W-:-:S05]  /*28d0*/  @P0 VIADD R140, R140, 0x70 ;  /* 0x000000708c8c0836 */ /* 0x000fca0000000000 */
[----:B------:R-:W-:-:S04]  /*28e0*/  @P0 PRMT R140, R5, 0x654, R140 ;  /* 0x00000654058c0816 */ /* 0x000fc8000000008c */
[----:B------:R0:W-:Y:S01]  /*28f0*/  @P0 SYNCS.ARRIVE.TRANS64.RED.A1T0 RZ, [R140+URZ], RZ ;  /* 0x000000ff8cff09a7 */ /* 0x0001e2000810043f */
[----:B------:R-:W-:-:S13]  /*2900*/  ISETP.GT.U32.AND P0, PT, R4, 0x1, PT ;  /* 0x000000010400780c */ /* 0x000fda0003f04070 */
[----:B0-----:R-:W-:Y:S05]  /*2910*/  @P0 BRA `(.L_x_31) ;  /* 0x0000000000040947 */ /* 0x001fea0003800000 */
[----:B------:R-:W-:Y:S01]  /*2920*/  BPT.TRAP 0x1 ;  /* 0x000000040000795c */ /* 0x000fe20000300000 */
.L_x_31:
[----:B------:R-:W-:Y:S01]  /*2930*/  UIADD3 UR18, UR18, 0x1, URZ ;  /* 0x0000000112127890 */ /* 0x000fe2000fffe03f */
[C---:B------:R-:W-:Y:S01]  /*2940*/  ISETP.GT.AND P1, PT, R12.reuse, 0x1, PT ;  /* 0x000000010c00780c */ /* 0x040fe20003f24270 */
[----:B------:R-:W-:Y:S02]  /*2950*/  VIADD R13, R13, 0x1 ;  /* 0x000000010d0d7836 */ /* 0x000fe40000000000 */
[----:B------:R-:W-:Y:S01]  /*2960*/  UISETP.NE.AND UP0, UPT, UR18, 0xe, UPT ;  /* 0x0000000e1200788c */ /* 0x000fe2000bf05270 */
[----:B------:R-:W-:Y:S02]  /*2970*/  VIADD R12, R12, 0xffffffff ;  /* 0xffffffff0c0c7836 */ /* 0x000fe40000000000 */
[C---:B------:R-:W-:Y:S01]  /*2980*/  ISETP.NE.AND P0, PT, R13.reuse, 0xe, PT ;  /* 0x0000000e0d00780c */ /* 0x040fe20003f05270 */
[----:B------:R-:W-:Y:S02]  /*2990*/  USEL UR8, URZ, 0x1, UP0 ;  /* 0x000000013f087887 */ /* 0x000fe40008000000 */
[----:B------:R-:W-:Y:S01]  /*29a0*/  USEL UR18, UR18, URZ, UP0 ;  /* 0x0000003f12127287 */ /* 0x000fe20008000000 */
[----:B------:R-:W-:-:S03]  /*29b0*/  SEL R13, R13, RZ, P0 ;  /* 0x000000ff0d0d7207 */ /* 0x000fc60000000000 */
[----:B------:R-:W-:Y:S01]  /*29c0*/  LOP3.LUT R144, R144, UR8, RZ, 0x3c, !PT ;  /* 0x0000000890907c12 */ /* 0x000fe2000f8e3cff */
[----:B------:R-:W-:Y:S01]  /*29d0*/  UMOV UR8, 0x1 ;  /* 0x0000000100087882 */ /* 0x000fe20000000000 */
[----:B------:R-:W-:Y:S06]  /*29e0*/  @P1 BRA `(.L_x_32) ;  /* 0xfffffff800041947 */ /* 0x000fec000383ffff */
.L_x_24:
[----:B------:R-:W-:Y:S01]  /*29f0*/  UISETP.NE.AND UP0, UPT, UR6, URZ, UPT ;  /* 0x0000003f0600728c */ /* 0x000fe2000bf05270 */
[----:B01----:R-:W0:Y:S03]  /*2a00*/  LDC R12, c[0x0][0x28c] ;  /* 0x0000a300ff0c7b82 */ /* 0x003e260000000800 */
[----:B------:R-:W-:-:S06]  /*2a10*/  USEL UR6, URZ, 0x1, !UP0 ;  /* 0x000000013f067887 */ /* 0x000fcc000c000000 */
[----:B------:R-:W-:Y:S02]  /*2a20*/  ISETP.NE.AND P0, PT, RZ, UR6, PT ;  /* 0x00000006ff007c0c */ /* 0x000fe4000bf05270 */
[----:B0-----:R-:W-:-:S11]  /*2a30*/  ISETP.GE.AND P1, PT, R12, 0x1, PT ;  /* 0x000000010c00780c */ /* 0x001fd60003f26270 */
[----:B------:R-:W-:Y:S05]  /*2a40*/  @!P0 BRA `(.L_x_33) ;  /* 0x0000000400048947 */ /* 0x000fea0003800000 */
[----:B------:R-:W-:Y:S02]  /*2a50*/  WARPGROUP.DEPBAR.LE gsb0, 0x0 ;  /* 0x00008000000079c5 */ /* 0x000fe40000010000 */
[----:B------:R-:W-:Y:S01]  /*2a60*/  FADD R143, R24, R143 ;  /* 0x0000008f188f7221 */ /* 0x000fe20000000000 */
        /* <DEDUP_REMOVED lines=62> */
[----:B------:R-:W-:-:S07]  /*2e50*/  FADD R16, R16, R87 ;  /* 0x0000005710107221 */ /* 0x000fce0000000000 */
.L_x_33:
[----:B------:R-:W-:Y:S02]  /*2e60*/  WARPGROUP.DEPBAR.LE gsb0, 0x0 ;  /* 0x00008000000079c5 */ /* 0x000fe40000010000 */
[----:B------:R-:W-:Y:S05]  /*2e70*/  @!P1 BRA `(.L_x_34) ;  /* 0x0000000000589947 */ /* 0x000fea0003800000 */
[----:B------:R-:W-:-:S13]  /*2e80*/  ISETP.NE.AND P0, PT, R142, 0x3, PT ;  /* 0x000000038e00780c */ /* 0x000fda0003f05270 */
[----:B------:R-:W-:Y:S05]  /*2e90*/  @!P0 BRA `(.L_x_35) ;  /* 0x0000000000048947 */ /* 0x000fea0003800000 */
[----:B------:R-:W-:Y:S01]  /*2ea0*/  BPT.TRAP 0x1 ;  /* 0x000000040000795c */ /* 0x000fe20000300000 */
.L_x_35:
[----:B------:R-:W-:Y:S01]  /*2eb0*/  ISETP.NE.AND P0, PT, R6, RZ, PT ;  /* 0x000000ff0600720c */ /* 0x000fe20003f05270 */
[----:B------:R-:W-:Y:S01]  /*2ec0*/  BSSY B0, `(.L_x_36) ;  /* 0x000000f000007945 */ /* 0x000fe20003800000 */
[----:B------:R-:W-:-:S11]  /*2ed0*/  ISETP.GT.U32.AND P1, PT, R4, 0x1, PT ;  /* 0x000000010400780c */ /* 0x000fd60003f24070 */
[----:B------:R-:W-:Y:S05]  /*2ee0*/  @!P0 BRA `(.L_x_37) ;  /* 0x0000000000308947 */ /* 0x000fea0003800000 */
[----:B------:R-:W-:-:S04]  /*2ef0*/  UISETP.LT.AND UP0, UPT, UR9, 0x1, UPT ;  /* 0x000000010900788c */ /* 0x000fc8000bf01270 */
[----:B------:R-:W-:-:S04]  /*2f00*/  USEL UR8, UR9, 0x1, UP0 ;  /* 0x0000000109087887 */ /* 0x000fc80008000000 */
[----:B------:R-:W-:-:S04]  /*2f10*/  UIADD3 UR8, UR5, UR9, -UR8 ;  /* 0x0000000905087290 */ /* 0x000fc8000fffe808 */
[----:B------:R-:W-:-:S04]  /*2f20*/  USHF.R.U32.HI UR6, URZ, 0x1, UR8 ;  /* 0x000000013f067899 */ /* 0x000fc80008011608 */
[----:B------:R-:W-:-:S04]  /*2f30*/  UIMAD.WIDE.U32 UR6, UR6, -0x6db6db6d, URZ ;  /* 0x92492493060678a5 */ /* 0x000fc8000f8e003f */
[----:B------:R-:W-:-:S04]  /*2f40*/  USHF.R.U32.HI UR6, URZ, 0x2, UR7 ;  /* 0x000000023f067899 */ /* 0x000fc80008011607 */
[----:B------:R-:W-:-:S04]  /*2f50*/  UIMAD UR8, UR6, -0xe, UR8 ;  /* 0xfffffff2060878a4 */ /* 0x000fc8000f8e0208 */
[----:B------:R-:W-:-:S04]  /*2f60*/  ULEA UR8, UR8, UR10, 0x3 ;  /* 0x0000000a08087291 */ /* 0x000fc8000f8e183f */
[----:B------:R-:W-:-:S06]  /*2f70*/  UIADD3 UR8, UR8, 0x70, URZ ;  /* 0x0000007008087890 */ /* 0x000fcc000fffe03f */
[----:B------:R-:W-:-:S05]  /*2f80*/  IMAD.U32 R12, RZ, RZ, UR8 ;  /* 0x00000008ff0c7e24 */ /* 0x000fca000f8e00ff */
[----:B------:R-:W-:-:S04]  /*2f90*/  PRMT R12, R5, 0x654, R12 ;  /* 0x00000654050c7816 */ /* 0x000fc8000000000c */
[----:B------:R0:W-:Y:S03]  /*2fa0*/  SYNCS.ARRIVE.TRANS64.RED.A1T0 RZ, [R12+URZ], RZ ;  /* 0x000000ff0cff79a7 */ /* 0x0001e6000810043f */
.L_x_37:
[----:B------:R-:W-:Y:S05]  /*2fb0*/  BSYNC B0 ;  /* 0x0000000000007941 */ /* 0x000fea0003800000 */
.L_x_36:
[----:B------:R-:W-:Y:S05]  /*2fc0*/  @P1 BRA `(.L_x_34) ;  /* 0x0000000000041947 */ /* 0x000fea0003800000 */
[----:B------:R-:W-:Y:S01]  /*2fd0*/  BPT.TRAP 0x1 ;  /* 0x000000040000795c */ /* 0x000fe20000300000 */
.L_x_34:
[----:B------:R-:W1:Y:S01]  /*2fe0*/  LDC R26, c[0x0][0x288] ;  /* 0x0000a200ff1a7b82 */ /* 0x000e620000000800 */
[--C-:B0-----:R-:W-:Y:S01]  /*2ff0*/  SHF.R.U32.HI R12, RZ, 0x2, R0.reuse ;  /* 0x00000002ff0c7819 */ /* 0x101fe20000011600 */
[----:B------:R-:W-:Y:S01]  /*3000*/  IMAD.SHL.U32 R29, R11, 0x80, RZ ;  /* 0x000000800b1d7824 */ /* 0x000fe200078e00ff */
[----:B------:R-:W-:Y:S01]  /*3010*/  SHF.R.U32.HI R25, RZ, 0x7, R0 ;  /* 0x00000007ff197819 */ /* 0x000fe20000011600 */
[----:B------:R-:W-:Y:S01]  /*3020*/  UIADD3 UR5, UR9, UR5, URZ ;  /* 0x0000000509057290 */ /* 0x000fe2000fffe03f */
[----:B------:R-:W-:Y:S01]  /*3030*/  LOP3.LUT R13, R12, 0x7, RZ, 0xc0, !PT ;  /* 0x000000070c0d7812 */ /* 0x000fe200078ec0ff */
[----:B------:R-:W-:Y:S01]  /*3040*/  IMAD.SHL.U32 R31, R10, 0x80, RZ ;  /* 0x000000800a1f7824 */ /* 0x000fe200078e00ff */
[----:B------:R-:W-:Y:S01]  /*3050*/  LOP3.LUT R12, R25, 0x1, RZ, 0xc0, !PT ;  /* 0x00000001190c7812 */ /* 0x000fe200078ec0ff */
[----:B------:R-:W-:Y:S01]  /*3060*/  UISETP.GT.U32.AND UP0, UPT, UR5, 0xd, UPT ;  /* 0x0000000d0500788c */ /* 0x000fe2000bf04070 */
[----:B------:R-:W-:Y:S01]  /*3070*/  LOP3.LUT R24, R0, 0x60, RZ, 0xc0, !PT ;  /* 0x0000006000187812 */ /* 0x000fe200078ec0ff */
[----:B------:R-:W-:Y:S01]  /*3080*/  ULDC UR12, c[0x0][0x284] ;  /* 0x0000a100000c7ab9 */ /* 0x000fe20000000800 */
[----:B------:R-:W-:Y:S01]  /*3090*/  USHF.R.U32.HI UR6, URZ, 0x1, UR5 ;  /* 0x000000013f067899 */ /* 0x000fe20008011605 */
[----:B------:R-:W-:Y:S01]  /*30a0*/  IMAD.SHL.U32 R30, R12, 0x40, RZ ;  /* 0x000000400c1e7824 */ /* 0x000fe200078e00ff */
[----:B------:R-:W-:Y:S01]  /*30b0*/  SHF.R.U32.HI R28, RZ, 0x1, R24 ;  /* 0x00000001ff1c7819 */ /* 0x000fe20000011618 */
[----:B------:R-:W-:Y:S01]  /*30c0*/  UISETP.LT.U32.AND UP0, UPT, UR9, 0xe, UP0 ;  /* 0x0000000e0900788c */ /* 0x000fe20008701070 */
[----:B------:R-:W-:Y:S01]  /*30d0*/  LOP3.LUT R24, R0, 0x3, RZ, 0xc0, !PT ;  /* 0x0000000300187812 */ /* 0x000fe200078ec0ff */
[----:B------:R-:W-:Y:S01]  /*30e0*/  UISETP.GE.U32.AND UP1, UPT, UR9, 0xe, UPT ;  /* 0x0000000e0900788c */ /* 0x000fe2000bf26070 */
[--C-:B------:R-:W-:Y:S01]  /*30f0*/  IADD3 R25, RZ, -R28, -R13.reuse ;  /* 0x8000001cff197210 */ /* 0x100fe20007ffe80d */
[----:B------:R-:W-:Y:S01]  /*3100*/  UIMAD.WIDE.U32 UR6, UR6, -0x6db6db6d, URZ ;  /* 0x92492493060678a5 */ /* 0x000fe2000f8e003f */
[----:B------:R-:W-:Y:S01]  /*3110*/  LOP3.LUT R13, R30, 0x40, R13, 0xe2, !PT ;  /* 0x000000401e0d7812 */ /* 0x000fe200078ee20d */
[----:B------:R-:W-:Y:S01]  /*3120*/  USEL UR8, URZ, 0x1, !UP0 ;  /* 0x000000013f087887 */ /* 0x000fe2000c000000 */
[----:B------:R-:W-:Y:S01]  /*3130*/  SHF.R.S32.HI R34, RZ, 0x1f, R7 ;  /* 0x0000001fff227819 */ /* 0x000fe20000011407 */
[----:B------:R-:W-:Y:S01]  /*3140*/  IMAD R12, R12, -0x40, R25 ;  /* 0xffffffc00c0c7824 */ /* 0x000fe200078e0219 */
[----:B------:R-:W-:Y:S01]  /*3150*/  ULDC.64 UR10, c[0x0][0x5d0] ;  /* 0x00017400000a7ab9 */ /* 0x000fe20000000a00 */
[----:B-1----:R-:W-:Y:S01]  /*3160*/  IMAD R30, R24, -0x2, R26 ;  /* 0xfffffffe181e7824 */ /* 0x002fe200078e021a */
[----:B------:R-:W-:Y:S01]  /*3170*/  ISETP.GE.AND P0, PT, R29, R26, PT ;  /* 0x0000001a1d00720c */ /* 0x000fe20003f06270 */
[----:B------:R-:W-:Y:S01]  /*3180*/  IMAD.SHL.U32 R24, R0, 0x2, RZ ;  /* 0x0000000200187824 */ /* 0x000fe200078e00ff */
[----:B------:R-:W-:Y:S01]  /*3190*/  USHF.R.U32.HI UR6, URZ, 0x2, UR7 ;  /* 0x000000023f067899 */ /* 0x000fe20008011607 */
[----:B------:R-:W-:Y:S01]  /*31a0*/  IMAD R32, R34, UR10, RZ ;  /* 0x0000000a22207c24 */ /* 0x000fe2000f8e02ff */
[----:B------:R-:W-:Y:S01]  /*31b0*/  ISETP.GE.OR P0, PT, R31, UR12, P0 ;  /* 0x0000000c1f007c0c */ /* 0x000fe20008706670 */
[----:B------:R-:W-:Y:S01]  /*31c0*/  ULOP3.LUT UR4, UR4, UR8, URZ, 0x3c, !UPT ;  /* 0x0000000804047292 */ /* 0x000fe2000f8e3c3f */
[----:B------:R-:W-:Y:S01]  /*31d0*/  LOP3.LUT R24, R29, 0x6, R24, 0xf8, !PT ;  /* 0x000000061d187812 */ /* 0x000fe200078ef818 */
[----:B------:R-:W-:Y:S01]  /*31e0*/  IMAD.WIDE R26, R10, 0x80, RZ ;  /* 0x000000800a1a7825 */ /* 0x000fe200078e02ff */
[----:B------:R-:W-:Y:S01]  /*31f0*/  UIMAD UR5, UR6, -0xe, UR5 ;  /* 0xfffffff2060578a4 */ /* 0x000fe2000f8e0205 */
[----:B------:R-:W-:Y:S01]  /*3200*/  IADD3 R36, -R31, UR12, R12 ;  /* 0x0000000c1f247c10 */ /* 0x000fe2000fffe10c */
[----:B------:R-:W-:Y:S01]  /*3210*/  @UP1 ULOP3.LUT UR4, UR4, 0x1, UR6, 0x78, !UPT ;  /* 0x0000000104041892 */ /* 0x000fe2000f8e7806 */
[----:B------:R-:W-:Y:S01]  /*3220*/  SHF.R.S32.HI R25, RZ, 0x1f, R24 ;  /* 0x0000001fff197819 */ /* 0x000fe20000011418 */
[----:B------:R-:W-:Y:S01]  /*3230*/  IMAD R33, R7, UR11, R32 ;  /* 0x0000000b07217c24 */ /* 0x000fe2000f8e0220 */
[----:B------:R-:W-:Y:S01]  /*3240*/  LOP3.LUT R35, R26, R13, R28, 0xfe, !PT ;  /* 0x0000000d1a237212 */ /* 0x000fe200078efe1c */
[----:B------:R-:W-:-:S02]  /*3250*/  IMAD.IADD R29, R30, 0x1, -R29 ;  /* 0x000000011e1d7824 */ /* 0x000fc400078e0a1d */
[----:B------:R-:W-:-:S04]  /*3260*/  IMAD.WIDE.U32 R10, R7, UR10, R24 ;  /* 0x0000000a070a7c25 */ /* 0x000fc8000f8e0018 */
[----:B------:R-:W-:Y:S02]  /*3270*/  IMAD.IADD R11, R11, 0x1, R33 ;  /* 0x000000010b0b7824 */ /* 0x000fe400078e0221 */
[----:B------:R-:W-:Y:S01]  /*3280*/  IMAD.MOV.U32 R28, RZ, RZ, -0x1 ;  /* 0xffffffffff1c7424 */ /* 0x000fe200078e00ff */
[----:B------:R-:W-:Y:S06]  /*3290*/  @P0 BRA `(.L_x_38) ;  /* 0x0000004400a40947 */ /* 0x000fec0003800000 */
[----:B------:R-:W0:Y:S01]  /*32a0*/  LDC.64 R32, c[0x0][0x5c8] ;  /* 0x00017200ff207b82 */ /* 0x000e220000000a00 */
[----:B------:R-:W-:Y:S01]  /*32b0*/  ULDC.64 UR6, c[0x0][0x5c0] ;  /* 0x0001700000067ab9 */ /* 0x000fe20000000a00 */
[----:B------:R-:W-:Y:S01]  /*32c0*/  BSSY B0, `(.L_x_38) ;  /* 0x0000466000007945 */ /* 0x000fe20003800000 */
[-C--:B0-----:R-:W-:Y:S02]  /*32d0*/  IMAD R12, R27, R32.reuse, RZ ;  /* 0x000000201b0c7224 */ /* 0x081fe400078e02ff */
[----:B------:R-:W-:-:S04]  /*32e0*/  IMAD.WIDE.U32 R10, R35, R32, R10 ;  /* 0x00000020230a7225 */ /* 0x000fc800078e000a */
[----:B------:R-:W-:Y:S01]  /*32f0*/  IMAD R31, R35, R33, R12 ;  /* 0x00000021231f7224 */ /* 0x000fe200078e020c */
[----:B------:R-:W-:Y:S02]  /*3300*/  LEA R13, P0, R32, R10, 0x3 ;  /* 0x0000000a200d7211 */ /* 0x000fe400078018ff */
[----:B------:R-:W-:Y:S01]  /*3310*/  IADD3 R12, P1, R10, UR6, RZ ;  /* 0x000000060a0c7c10 */ /* 0x000fe2000ff3e0ff */
[----:B------:R-:W-:Y:S01]  /*3320*/  IMAD.IADD R31, R11, 0x1, R31 ;  /* 0x000000010b1f7824 */ /* 0x000fe200078e021f */
[----:B------:R-:W-:-:S04]  /*3330*/  IADD3 R10, P3, R13, UR6, RZ ;  /* 0x000000060d0a7c10 */ /* 0x000fc8000ff7e0ff */
[----:B------:R-:W-:Y:S02]  /*3340*/  LEA.HI.X R11, R32, R31, R33, 0x3, P0 ;  /* 0x0000001f200b7211 */ /* 0x000fe400000f1c21 */
[----:B---3-5:R-:W-:Y:S02]  /*3350*/  FSETP.NEU.AND P0, PT, R9, RZ, PT ;  /* 0x000000ff0900720b */ /* 0x028fe40003f0d000 */
[----:B------:R-:W-:Y:S02]  /*3360*/  IADD3.X R13, R31, UR7, RZ, P1, !PT ;  /* 0x000000071f0d7c10 */ /* 0x000fe40008ffe4ff */
[----:B------:R-:W-:-:S09]  /*3370*/  IADD3.X R11, R11, UR7, RZ, P3, !PT ;  /* 0x000000070b0b7c10 */ /* 0x000fd20009ffe4ff */
[----:B------:R-:W-:Y:S05]  /*3380*/  @!P0 BRA `(.L_x_39) ;  /* 0x00000034005c8947 */ /* 0x000fea0003800000 */
[----:B------:R-:W-:Y:S01]  /*3390*/  ULDC.64 UR6, c[0x0][0x5b8] ;  /* 0x00016e0000067ab9 */ /* 0x000fe20000000a00 */
[----:B------:R-:W-:Y:S01]  /*33a0*/  ISETP.GE.AND P0, PT, R36, 0x1, PT ;  /* 0x000000012400780c */ /* 0x000fe20003f06270 */
[----:B------:R-:W-:Y:S01]  /*33b0*/  IMAD R32, R34, UR6, RZ ;  /* 0x0000000622207c24 */ /* 0x000fe2000f8e02ff */
[----:B------:R-:W-:Y:S01]  /*33c0*/  ULDC.64 UR10, c[0x0][0x5a8] ;  /* 0x00016a00000a7ab9 */ /* 0x000fe20000000a00 */
[----:B------:R-:W-:Y:S01]  /*33d0*/  IMAD.WIDE.U32 R30, R7, UR6, R24 ;  /* 0x00000006071e7c25 */ /* 0x000fe2000f8e0018 */
[----:B------:R-:W-:Y:S01]  /*33e0*/  ISETP.LT.OR P4, PT, R29, 0x1, !P0 ;  /* 0x000000011d00780c */ /* 0x000fe20004781670 */
[----:B------:R-:W-:Y:S02]  /*33f0*/  BSSY B1, `(.L_x_40) ;  /* 0x000000c000017945 */ /* 0x000fe40003800000 */
[----:B------:R-:W-:Y:S01]  /*3400*/  IMAD R7, R7, UR7, R32 ;  /* 0x0000000707077c24 */ /* 0x000fe2000f8e0220 */
[----:B------:R-:W-:-:S03]  /*3410*/  ULDC.64 UR6, c[0x0][0x5b0] ;  /* 0x00016c0000067ab9 */ /* 0x000fc60000000a00 */
[----:B------:R-:W-:Y:S02]  /*3420*/  IMAD.IADD R31, R31, 0x1, R7 ;  /* 0x000000011f1f7824 */ /* 0x000fe400078e0207 */
[----:B------:R-:W-:Y:S02]  /*3430*/  IMAD R7, R27, UR6, RZ ;  /* 0x000000061b077c24 */ /* 0x000fe4000f8e02ff */
[----:B------:R-:W-:-:S04]  /*3440*/  IMAD.WIDE.U32 R24, R35, UR6, R30 ;  /* 0x0000000623187c25 */ /* 0x000fc8000f8e001e */
[----:B------:R-:W-:Y:S01]  /*3450*/  IMAD R7, R35, UR7, R7 ;  /* 0x0000000723077c24 */ /* 0x000fe2000f8e0207 */
[----:B------:R-:W-:-:S04]  /*3460*/  IADD3 R24, P1, R24, UR10, RZ ;  /* 0x0000000a18187c10 */ /* 0x000fc8000ff3e0ff */
[--C-:B------:R-:W-:Y:S02]  /*3470*/  IADD3.X R25, R25, UR11, R7.reuse, P1, !PT ;  /* 0x0000000b19197c10 */ /* 0x100fe40008ffe407 */
[----:B------:R-:W-:Y:S01]  /*3480*/  PRMT R7, RZ, 0x7610, R7 ;  /* 0x00007610ff077816 */ /* 0x000fe20000000007 */
[----:B------:R-:W-:Y:S06]  /*3490*/  @P4 BRA `(.L_x_41) ;  /* 0x0000000000044947 */ /* 0x000fec0003800000 */
[----:B------:R0:W5:Y:S02]  /*34a0*/  LDG.E.U8 R7, desc[UR16][R24.64] ;  /* 0x0000001018077981 */ /* 0x000164000c1e1100 */
.L_x_41:
[----:B------:R-:W-:Y:S05]  /*34b0*/  BSYNC B1 ;  /* 0x0000000000017941 */ /* 0x000fea0003800000 */
.L_x_40:
[----:B-----5:R-:W-:Y:S01]  /*34c0*/  LOP3.LUT R7, R7, 0xff, RZ, 0xc0, !PT ;  /* 0x000000ff07077812 */ /* 0x020fe200078ec0ff */
[----:B------:R-:W-:Y:S01]  /*34d0*/  BSSY B1, `(.L_x_42) ;  /* 0x000000b000017945 */ /* 0x000fe20003800000 */
[----:B------:R-:W-:Y:S02]  /*34e0*/  ISETP.LT.OR P3, PT, R29, 0x2, !P0 ;  /* 0x000000021d00780c */ /* 0x000fe40004761670 */
[----:B------:R-:W-:-:S05]  /*34f0*/  F2FP.F16.E4M3.UNPACK_B R7, R7 ;  /* 0x00000007ff07723e */ /* 0x000fca00020006ff */
[----:B------:R-:W-:Y:S01]  /*3500*/  HADD2.F32 R32, -RZ, R7.H0_H0 ;  /* 0x20000007ff207230 */ /* 0x000fe20000004100 */
[----:B------:R-:W-:-:S04]  /*3510*/  PRMT R7, RZ, 0x7610, R7 ;  /* 0x00007610ff077816 */ /* 0x000fc80000000007 */
[----:B------:R-:W-:-:S04]  /*3520*/  FMUL R32, R32, R9 ;  /* 0x0000000920207220 */ /* 0x000fc80000400000 */
[----:B--2---:R-:W-:-:S05]  /*3530*/  FFMA R32, R143, R8, R32 ;  /* 0x000000088f207223 */ /* 0x004fca0000000020 */
[----:B------:R-:W-:-:S05]  /*3540*/  F2FP.SATFINITE.E4M3.F32.PACK_AB_MERGE_C R33, RZ, R32, RZ ;  /* 0x00000020ff21723e */ /* 0x000fca00048070ff */
[----:B------:R1:W-:Y:S01]  /*3550*/  @!P4 STG.E.U8 desc[UR16][R12.64], R33 ;  /* 0x000000210c00c986 */ /* 0x0003e2000c101110 */
[----:B------:R-:W-:Y:S05]  /*3560*/  @P3 BRA `(.L_x_43) ;  /* 0x0000000000043947 */ /* 0x000fea0003800000 */
[----:B------:R2:W5:Y:S02]  /*3570*/  LDG.E.U8 R7, desc[UR16][R24.64+0x1] ;  /* 0x0000011018077981 */ /* 0x000564000c1e1100 */
.L_x_43:
[----:B------:R-:W-:Y:S05]  /*3580*/  BSYNC B1 ;  /* 0x0000000000017941 */ /* 0x000fea0003800000 */
.L_x_42:
[----:B-----5:R-:W-:Y:S01]  /*3590*/  LOP3.LUT R7, R7, 0xff, RZ, 0xc0, !PT ;  /* 0x000000ff07077812 */ /* 0x020fe200078ec0ff */
[----:B------:R-:W-:Y:S01]  /*35a0*/  BSSY B1, `(.L_x_44) ;  /* 0x0000013000017945 */ /* 0x000fe20003800000 */
[----:B-1----:R-:W-:Y:S02]  /*35b0*/  IADD3 R33, P1, R35, 0x8, RZ ;  /* 0x0000000823217810 */ /* 0x002fe40007f3e0ff */
[----:B------:R-:W-:-:S03]  /*35c0*/  F2FP.F16.E4M3.UNPACK_B R7, R7 ;  /* 0x00000007ff07723e */ /* 0x000fc600020006ff */
[----:B------:R-:W-:Y:S01]  /*35d0*/  IMAD.X R27, RZ, RZ, R27, P1 ;  /* 0x000000ffff1b7224 */ /* 0x000fe200008e061b */
[----:B------:R-:W-:Y:S01]  /*35e0*/  ISETP.GE.AND P1, PT, R36, 0x9, PT ;  /* 0x000000092400780c */ /* 0x000fe20003f26270 */
[----:B------:R-:W-:Y:S02]  /*35f0*/  HADD2.F32 R26, -RZ, R7.H0_H0 ;  /* 0x20000007ff1a7230 */ /* 0x000fe40000004100 */
[----:B------:R-:W-:Y:S01]  /*3600*/  IMAD.WIDE.U32 R30, R33, UR6, R30 ;  /* 0x00000006211e7c25 */ /* 0x000fe2000f8e001e */
[----:B------:R-:W-:-:S03]  /*3610*/  ISETP.LT.OR P5, PT, R29, 0x1, !P1 ;  /* 0x000000011d00780c */ /* 0x000fc60004fa1670 */
[----:B------:R-:W-:Y:S01]  /*3620*/  FMUL R7, R26, R9 ;  /* 0x000000091a077220 */ /* 0x000fe20000400000 */
[----:B------:R-:W-:-:S03]  /*3630*/  IMAD R26, R27, UR6, RZ ;  /* 0x000000061b1a7c24 */ /* 0x000fc6000f8e02ff */
[----:B------:R-:W-:Y:S01]  /*3640*/  FFMA R7, R138, R8, R7 ;  /* 0x000000088a077223 */ /* 0x000fe20000000007 */
[----:B------:R-:W-:Y:S01]  /*3650*/  IMAD R33, R33, UR7, R26 ;  /* 0x0000000721217c24 */ /* 0x000fe2000f8e021a */
[----:B------:R-:W-:-:S03]  /*3660*/  IADD3 R26, P4, R30, UR10, RZ ;  /* 0x0000000a1e1a7c10 */ /* 0x000fc6000ff9e0ff */
[----:B------:R-:W-:Y:S02]  /*3670*/  F2FP.SATFINITE.E4M3.F32.PACK_AB_MERGE_C R35, RZ, R7, RZ ;  /* 0x00000007ff23723e */ /* 0x000fe400048070ff */
[----:B------:R-:W-:Y:S02]  /*3680*/  IADD3.X R27, R31, UR11, R33, P4, !PT ;  /* 0x0000000b1f1b7c10 */ /* 0x000fe4000a7fe421 */
[----:B------:R-:W-:Y:S01]  /*3690*/  PRMT R7, RZ, 0x7610, R7 ;  /* 0x00007610ff077816 */ /* 0x000fe20000000007 */
[----:B------:R1:W-:Y:S01]  /*36a0*/  @!P3 STG.E.U8 desc[UR16][R12.64+0x1], R35 ;  /* 0x000001230c00b986 */ /* 0x0003e2000c101110 */
[----:B------:R-:W-:Y:S05]  /*36b0*/  @P5 BRA `(.L_x_45) ;  /* 0x0000000000045947 */ /* 0x000fea0003800000 */
[----:B------:R3:W5:Y:S02]  /*36c0*/  LDG.E.U8 R7, desc[UR16][R26.64] ;  /* 0x000000101a077981 */ /* 0x000764000c1e1100 */
.L_x_45:
[----:B------:R-:W-:Y:S05]  /*36d0*/  BSYNC B1 ;  /* 0x0000000000017941 */ /* 0x000fea0003800000 */
.L_x_44:
[----:B-----5:R-:W-:Y:S01]  /*36e0*/  LOP3.LUT R7, R7, 0xff, RZ, 0xc0, !PT ;  /* 0x000000ff07077812 */ /* 0x020fe200078ec0ff */
[----:B------:R-:W-:Y:S01]  /*36f0*/  BSSY B1, `(.L_x_46) ;  /* 0x000000b000017945 */ /* 0x000fe20003800000 */
[----:B------:R-:W-:Y:S02]  /*3700*/  ISETP.LT.OR P3, PT, R29, 0x2, !P1 ;  /* 0x000000021d00780c */ /* 0x000fe40004f61670 */
[----:B------:R-:W-:-:S05]  /*3710*/  F2FP.F16.E4M3.UNPACK_B R7, R7 ;  /* 0x00000007ff07723e */ /* 0x000fca00020006ff */
[----:B------:R-:W-:Y:S01]  /*3720*/  HADD2.F32 R30, -RZ, R7.H0_H0 ;  /* 0x20000007ff1e7230 */ /* 0x000fe20000004100 */
[----:B------:R-:W-:-:S04]  /*3730*/  PRMT R7, RZ, 0x7610, R7 ;  /* 0x00007610ff077816 */ /* 0x000fc80000000007 */
[----:B------:R-:W-:-:S04]  /*3740*/  FMUL R30, R30, R9 ;  /* 0x000000091e1e7220 */ /* 0x000fc80000400000 */
[----:B------:R-:W-:-:S05]  /*3750*/  FFMA R30, R141, R8, R30 ;  /* 0x000000088d1e7223 */ /* 0x000fca000000001e */
[----:B------:R-:W-:-:S05]  /*3760*/  F2FP.SATFINITE.E4M3.F32.PACK_AB_MERGE_C R31, RZ, R30, RZ ;  /* 0x0000001eff1f723e */ /* 0x000fca00048070ff */
[----:B------:R4:W-:Y:S01]  /*3770*/  @!P5 STG.E.U8 desc[UR16][R10.64], R31 ;  /* 0x0000001f0a00d986 */ /* 0x0009e2000c101110 */
[----:B------:R-:W-:Y:S05]  /*3780*/  @P3 BRA `(.L_x_47) ;  /* 0x0000000000043947 */ /* 0x000fea0003800000 */
[----:B------:R0:W5:Y:S02]  /*3790*/  LDG.E.U8 R7, desc[UR16][R26.64+0x1] ;  /* 0x000001101a077981 */ /* 0x000164000c1e1100 */
.L_x_47:
[----:B------:R-:W-:Y:S05]  /*37a0*/  BSYNC B1 ;  /* 0x0000000000017941 */ /* 0x000fea0003800000 */
.L_x_46:
[----:B-----5:R-:W-:Y:S01]  /*37b0*/  LOP3.LUT R7, R7, 0xff, RZ, 0xc0, !PT ;  /* 0x000000ff07077812 */ /* 0x020fe200078ec0ff */
[----:B------:R-:W-:Y:S01]  /*37c0*/  BSSY B1, `(.L_x_48) ;  /* 0x000000b000017945 */ /* 0x000fe20003800000 */
[----:B------:R-:W-:Y:S02]  /*37d0*/  ISETP.LT.OR P4, PT, R29, 0x9, !P0 ;  /* 0x000000091d00780c */ /* 0x000fe40004781670 */
[----:B------:R-:W-:-:S05]  /*37e0*/  F2FP.F16.E4M3.UNPACK_B R7, R7 ;  /* 0x00000007ff07723e */ /* 0x000fca00020006ff */
[----:B------:R-:W-:-:S05]  /*37f0*/  HADD2.F32 R30, -RZ, R7.H0_H0 ;  /* 0x20000007ff1e7230 */ /* 0x000fca0000004100 */
[----:B------:R-:W-:-:S04]  /*3800*/  FMUL R7, R30, R9 ;  /* 0x000000091e077220 */ /* 0x000fc80000400000 */
[----:B------:R-:W-:-:S05]  /*3810*/  FFMA R7, R136, R8, R7 ;  /* 0x0000000888077223 */ /* 0x000fca0000000007 */
[----:B----4-:R-:W-:Y:S02]  /*3820*/  F2FP.SATFINITE.E4M3.F32.PACK_AB_MERGE_C R31, RZ, R7, RZ ;  /* 0x00000007ff1f723e */ /* 0x010fe400048070ff */
[----:B------:R-:W-:-:S03]  /*3830*/  PRMT R7, RZ, 0x7610, R7 ;  /* 0x00007610ff077816 */ /* 0x000fc60000000007 */
[----:B------:R4:W-:Y:S01]  /*3840*/  @!P3 STG.E.U8 desc[UR16][R10.64+0x1], R31 ;  /* 0x0000011f0a00b986 */ /* 0x0009e2000c101110 */
[----:B------:R-:W-:Y:S05]  /*3850*/  @P4 BRA `(.L_x_49) ;  /* 0x0000000000044947 */ /* 0x000fea0003800000 */
[----:B------:R0:W5:Y:S02]  /*3860*/  LDG.E.U8 R7, desc[UR16][R24.64+0x8] ;  /* 0x0000081018077981 */ /* 0x000164000c1e1100 */
.L_x_49:
[----:B------:R-:W-:Y:S05]  /*3870*/  BSYNC B1 ;  /* 0x0000000000017941 */ /* 0x000fea0003800000 */
.L_x_48:
        /* <DEDUP_REMOVED lines=8> */
[----:B----4-:R-:W-:-:S05]  /*3900*/  F2FP.SATFINITE.E4M3.F32.PACK_AB_MERGE_C R31, RZ, R30, RZ ;  /* 0x0000001eff1f723e */ /* 0x010fca00048070ff */
[----:B------:R4:W-:Y:S01]  /*3910*/  @!P4 STG.E.U8 desc[UR16][R12.64+0x8], R31 ;  /* 0x0000081f0c00c986 */ /* 0x0009e2000c101110 */
[----:B------:R-:W-:Y:S05]  /*3920*/  @P3 BRA `(.L_x_51) ;  /* 0x0000000000043947 */ /* 0x000fea0003800000 */
[----:B------:R0:W5:Y:S02]  /*3930*/  LDG.E.U8 R7, desc[UR16][R24.64+0x9] ;  /* 0x0000091018077981 */ /* 0x000164000c1e1100 */
.L_x_51:
[----:B------:R-:W-:Y:S05]  /*3940*/  BSYNC B1 ;  /* 0x0000000000017941 */ /* 0x000fea0003800000 */
.L_x_50:
        /* <DEDUP_REMOVED lines=12> */
.L_x_53:
[----:B------:R-:W-:Y:S05]  /*3a10*/  BSYNC B1 ;  /* 0x0000000000017941 */ /* 0x000fea0003800000 */
.L_x_52:
        /* <DEDUP_REMOVED lines=12> */
.L_x_55:
[----:B------:R-:W-:Y:S05]  /*3ae0*/  BSYNC B1 ;  /* 0x0000000000017941 */ /* 0x000fea0003800000 */
.L_x_54:
        /* <DEDUP_REMOVED lines=12> */
.L_x_57:
[----:B------:R-:W-:Y:S05]  /*3bb0*/  BSYNC B1 ;  /* 0x0000000000017941 */ /* 0x000fea0003800000 */
.L_x_56:
        /* <DEDUP_REMOVED lines=12> */
.L_x_59:
[----:B------:R-:W-:Y:S05]  /*3c80*/  BSYNC B1 ;  /* 0x0000000000017941 */ /* 0x000fea0003800000 */
.L_x_58:
        /* <DEDUP_REMOVED lines=12> */
.L_x_61:
[----:B------:R-:W-:Y:S05]  /*3d50*/  BSYNC B1 ;  /* 0x0000000000017941 */ /* 0x000fea0003800000 */
.L_x_60:
        /* <DEDUP_REMOVED lines=12> */
.L_x_63:
[----:B------:R-:W-:Y:S05]  /*3e20*/  BSYNC B1 ;  /* 0x0000000000017941 */ /* 0x000fea0003800000 */
.L_x_62:
        /* <DEDUP_REMOVED lines=12> */
.L_x_65:
[----:B------:R-:W-:Y:S05]  /*3ef0*/  BSYNC B1 ;  /* 0x0000000000017941 */ /* 0x000fea0003800000 */
.L_x_64:
        /* <DEDUP_REMOVED lines=12> */
.L_x_67:
[----:B------:R-:W-:Y:S05]  /*3fc0*/  BSYNC B1 ;  /* 0x0000000000017941 */ /* 0x000fea0003800000 */
.L_x_66:
        /* <DEDUP_REMOVED lines=12> */
.L_x_69:
[----:B------:R-:W-:Y:S05]  /*4090*/  BSYNC B1 ;  /* 0x0000000000017941 */ /* 0x000fea0003800000 */
.L_x_68:
        /* <DEDUP_REMOVED lines=12> */
.L_x_71:
[----:B------:R-:W-:Y:S05]  /*4160*/  BSYNC B1 ;  /* 0x0000000000017941 */ /* 0x000fea0003800000 */
.L_x_70:
        /* <DEDUP_REMOVED lines=12> */
.L_x_73:
[----:B------:R-:W-:Y:S05]  /*4230*/  BSYNC B1 ;  /* 0x0000000000017941 */ /* 0x000fea0003800000 */
.L_x_72:
        /* <DEDUP_REMOVED lines=12> */
.L_x_75:
[----:B------:R-:W-:Y:S05]  /*4300*/  BSYNC B1 ;  /* 0x0000000000017941 */ /* 0x000fea0003800000 */
.L_x_74:
        /* <DEDUP_REMOVED lines=12> */
.L_x_77:
[----:B------:R-:W-:Y:S05]  /*43d0*/  BSYNC B1 ;  /* 0x0000000000017941 */ /* 0x000fea0003800000 */
.L_x_76:
        /* <DEDUP_REMOVED lines=12> */
.L_x_79:
[----:B------:R-:W-:Y:S05]  /*44a0*/  BSYNC B1 ;  /* 0x0000000000017941 */ /* 0x000fea0003800000 */
.L_x_78:
        /* <DEDUP_REMOVED lines=12> */
.L_x_81:
[----:B------:R-:W-:Y:S05]  /*4570*/  BSYNC B1 ;  /* 0x0000000000017941 */ /* 0x000fea0003800000 */
.L_x_80:
        /* <DEDUP_REMOVED lines=12> */
.L_x_83:
[----:B------:R-:W-:Y:S05]  /*4640*/  BSYNC B1 ;  /* 0x0000000000017941 */ /* 0x000fea0003800000 */
.L_x_82:
        /* <DEDUP_REMOVED lines=12> */
.L_x_85:
[----:B------:R-:W-:Y:S05]  /*4710*/  BSYNC B1 ;  /* 0x0000000000017941 */ /* 0x000fea0003800000 */
.L_x_84:
        /* <DEDUP_REMOVED lines=12> */
.L_x_87:
[----:B------:R-:W-:Y:S05]  /*47e0*/  BSYNC B1 ;  /* 0x0000000000017941 */ /* 0x000fea0003800000 */
.L_x_86:
        /* <DEDUP_REMOVED lines=12> */
.L_x_89:
[----:B------:R-:W-:Y:S05]  /*48b0*/  BSYNC B1 ;  /* 0x0000000000017941 */ /* 0x000fea0003800000 */
.L_x_88:
        /* <DEDUP_REMOVED lines=12> */
.L_x_91:
[----:B------:R-:W-:Y:S05]  /*4980*/  BSYNC B1 ;  /* 0x0000000000017941 */ /* 0x000fea0003800000 */
.L_x_90:
        /* <DEDUP_REMOVED lines=12> */
.L_x_93:
[----:B------:R-:W-:Y:S05]  /*4a50*/  BSYNC B1 ;  /* 0x0000000000017941 */ /* 0x000fea0003800000 */
.L_x_92:
        /* <DEDUP_REMOVED lines=12> */
.L_x_95:
[----:B------:R-:W-:Y:S05]  /*4b20*/  BSYNC B1 ;  /* 0x0000000000017941 */ /* 0x000fea0003800000 */
.L_x_94:
        /* <DEDUP_REMOVED lines=12> */
.L_x_97:
[----:B------:R-:W-:Y:S05]  /*4bf0*/  BSYNC B1 ;  /* 0x0000000000017941 */ /* 0x000fea0003800000 */
.L_x_96:
        /* <DEDUP_REMOVED lines=12> */
.L_x_99:
[----:B------:R-:W-:Y:S05]  /*4cc0*/  BSYNC B1 ;  /* 0x0000000000017941 */ /* 0x000fea0003800000 */
.L_x_98:
        /* <DEDUP_REMOVED lines=12> */
.L_x_101:
[----:B------:R-:W-:Y:S05]  /*4d90*/  BSYNC B1 ;  /* 0x0000000000017941 */ /* 0x000fea0003800000 */
.L_x_100:
        /* <DEDUP_REMOVED lines=12> */
.L_x_103:
[----:B------:R-:W-:Y:S05]  /*4e60*/  BSYNC B1 ;  /* 0x0000000000017941 */ /* 0x000fea0003800000 */
.L_x_102:
        /* <DEDUP_REMOVED lines=12> */
.L_x_105:
[----:B------:R-:W-:Y:S05]  /*4f30*/  BSYNC B1 ;  /* 0x0000000000017941 */ /* 0x000fea0003800000 */
.L_x_104:
        /* <DEDUP_REMOVED lines=12> */
.L_x_107:
[----:B------:R-:W-:Y:S05]  /*5000*/  BSYNC B1 ;  /* 0x0000000000017941 */ /* 0x000fea0003800000 */
.L_x_106:
        /* <DEDUP_REMOVED lines=12> */
.L_x_109:
[----:B------:R-:W-:Y:S05]  /*50d0*/  BSYNC B1 ;  /* 0x0000000000017941 */ /* 0x000fea0003800000 */
.L_x_108:
        /* <DEDUP_REMOVED lines=12> */
.L_x_111:
[----:B------:R-:W-:Y:S05]  /*51a0*/  BSYNC B1 ;  /* 0x0000000000017941 */ /* 0x000fea0003800000 */
.L_x_110:
        /* <DEDUP_REMOVED lines=12> */
.L_x_113:
[----:B------:R-:W-:Y:S05]  /*5270*/  BSYNC B1 ;  /* 0x0000000000017941 */ /* 0x000fea0003800000 */
.L_x_112:
        /* <DEDUP_REMOVED lines=12> */
.L_x_115:
[----:B------:R-:W-:Y:S05]  /*5340*/  BSYNC B1 ;  /* 0x0000000000017941 */ /* 0x000fea0003800000 */
.L_x_114:
        /* <DEDUP_REMOVED lines=12> */
.L_x_117:
[----:B------:R-:W-:Y:S05]  /*5410*/  BSYNC B1 ;  /* 0x0000000000017941 */ /* 0x000fea0003800000 */
.L_x_116:
        /* <DEDUP_REMOVED lines=12> */
.L_x_119:
[----:B------:R-:W-:Y:S05]  /*54e0*/  BSYNC B1 ;  /* 0x0000000000017941 */ /* 0x000fea0003800000 */
.L_x_118:
        /* <DEDUP_REMOVED lines=12> */
.L_x_121:
[----:B------:R-:W-:Y:S05]  /*55b0*/  BSYNC B1 ;  /* 0x0000000000017941 */ /* 0x000fea0003800000 */
.L_x_120:
        /* <DEDUP_REMOVED lines=12> */
.L_x_123:
[----:B------:R-:W-:Y:S05]  /*5680*/  BSYNC B1 ;  /* 0x0000000000017941 */ /* 0x000fea0003800000 */
.L_x_122:
        /* <DEDUP_REMOVED lines=12> */
.L_x_125:
[----:B------:R-:W-:Y:S05]  /*5750*/  BSYNC B1 ;  /* 0x0000000000017941 */ /* 0x000fea0003800000 */
.L_x_124:
        /* <DEDUP_REMOVED lines=12> */
.L_x_127:
[----:B------:R-:W-:Y:S05]  /*5820*/  BSYNC B1 ;  /* 0x0000000000017941 */ /* 0x000fea0003800000 */
.L_x_126:
        /* <DEDUP_REMOVED lines=12> */
.L_x_129:
[----:B------:R-:W-:Y:S05]  /*58f0*/  BSYNC B1 ;  /* 0x0000000000017941 */ /* 0x000fea0003800000 */
.L_x_128:
        /* <DEDUP_REMOVED lines=12> */
.L_x_131:
[----:B------:R-:W-:Y:S05]  /*59c0*/  BSYNC B1 ;  /* 0x0000000000017941 */ /* 0x000fea0003800000 */
.L_x_130:
        /* <DEDUP_REMOVED lines=12> */
.L_x_133:
[----:B------:R-:W-:Y:S05]  /*5a90*/  BSYNC B1 ;  /* 0x0000000000017941 */ /* 0x000fea0003800000 */
.L_x_132:
        /* <DEDUP_REMOVED lines=12> */
.L_x_135:
[----:B------:R-:W-:Y:S05]  /*5b60*/  BSYNC B1 ;  /* 0x0000000000017941 */ /* 0x000fea0003800000 */
.L_x_134:
        /* <DEDUP_REMOVED lines=12> */
.L_x_137:
[----:B------:R-:W-:Y:S05]  /*5c30*/  BSYNC B1 ;  /* 0x0000000000017941 */ /* 0x000fea0003800000 */
.L_x_136:
        /* <DEDUP_REMOVED lines=12> */
.L_x_139:
[----:B------:R-:W-:Y:S05]  /*5d00*/  BSYNC B1 ;  /* 0x0000000000017941 */ /* 0x000fea0003800000 */
.L_x_138:
        /* <DEDUP_REMOVED lines=12> */
.L_x_141:
[----:B------:R-:W-:Y:S05]  /*5dd0*/  BSYNC B1 ;  /* 0x0000000000017941 */ /* 0x000fea0003800000 */
.L_x_140:
        /* <DEDUP_REMOVED lines=12> */
.L_x_143:
[----:B------:R-:W-:Y:S05]  /*5ea0*/  BSYNC B1 ;  /* 0x0000000000017941 */ /* 0x000fea0003800000 */
.L_x_142:
        /* <DEDUP_REMOVED lines=12> */
.L_x_145:
[----:B------:R-:W-:Y:S05]  /*5f70*/  BSYNC B1 ;  /* 0x0000000000017941 */ /* 0x000fea0003800000 */
.L_x_144:
        /* <DEDUP_REMOVED lines=12> */
.L_x_147:
[----:B------:R-:W-:Y:S05]  /*6040*/  BSYNC B1 ;  /* 0x0000000000017941 */ /* 0x000fea0003800000 */
.L_x_146:
        /* <DEDUP_REMOVED lines=12> */
.L_x_149:
[----:B------:R-:W-:Y:S05]  /*6110*/  BSYNC B1 ;  /* 0x0000000000017941 */ /* 0x000fea0003800000 */
.L_x_148:
        /* <DEDUP_REMOVED lines=12> */
.L_x_151:
[----:B------:R-:W-:Y:S05]  /*61e0*/  BSYNC B1 ;  /* 0x0000000000017941 */ /* 0x000fea0003800000 */
.L_x_150:
        /* <DEDUP_REMOVED lines=12> */
.L_x_153:
[----:B------:R-:W-:Y:S05]  /*62b0*/  BSYNC B1 ;  /* 0x0000000000017941 */ /* 0x000fea0003800000 */
.L_x_152:
        /* <DEDUP_REMOVED lines=12> */
.L_x_155:
[----:B------:R-:W-:Y:S05]  /*6380*/  BSYNC B1 ;  /* 0x0000000000017941 */ /* 0x000fea0003800000 */
.L_x_154:
        /* <DEDUP_REMOVED lines=12> */
.L_x_157:
[----:B------:R-:W-:Y:S05]  /*6450*/  BSYNC B1 ;  /* 0x0000000000017941 */ /* 0x000fea0003800000 */
.L_x_156:
        /* <DEDUP_REMOVED lines=8> */
[----:B0-----:R-:W-:-:S05]  /*64e0*/  F2FP.SATFINITE.E4M3.F32.PACK_AB_MERGE_C R19, RZ, R20, RZ ;  /* 0x00000014ff13723e */ /* 0x001fca00048070ff */
[----:B------:R0:W-:Y:S01]  /*64f0*/  @!P4 STG.E.U8 desc[UR16][R10.64+0x70], R19 ;  /* 0x000070130a00c986 */ /* 0x0001e2000c101110 */
[----:B------:R-:W-:Y:S05]  /*6500*/  @P3 BRA `(.L_x_159) ;  /* 0x0000000000043947 */ /* 0x000fea0003800000 */
[----:B------:R0:W5:Y:S02]  /*6510*/  LDG.E.U8 R7, desc[UR16][R26.64+0x71] ;  /* 0x000071101a077981 */ /* 0x000164000c1e1100 */
.L_x_159:
[----:B------:R-:W-:Y:S05]  /*6520*/  BSYNC B1 ;  /* 0x0000000000017941 */ /* 0x000fea0003800000 */
.L_x_158:
[----:B-----5:R-:W-:Y:S01]  /*6530*/  LOP3.LUT R7, R7, 0xff, RZ, 0xc0, !PT ;  /* 0x000000ff07077812 */ /* 0x020fe200078ec0ff */
[----:B------:R-:W-:Y:S01]  /*6540*/  BSSY B1, `(.L_x_160) ;  /* 0x000000b000017945 */ /* 0x000fe20003800000 */
[----:B------:R-:W-:Y:S02]  /*6550*/  ISETP.LT.OR P4, PT, R29, 0x79, !P0 ;  /* 0x000000791d00780c */ /* 0x000fe40004781670 */
[----:B------:R-:W-:-:S05]  /*6560*/  F2FP.F16.E4M3.UNPACK_B R7, R7 ;  /* 0x00000007ff07723e */ /* 0x000fca00020006ff */
[----:B------:R-:W-:-:S05]  /*6570*/  HADD2.F32 R20, -RZ, R7.H0_H0 ;  /* 0x20000007ff147230 */ /* 0x000fca0000004100 */
[----:B------:R-:W-:-:S04]  /*6580*/  FMUL R7, R20, R9 ;  /* 0x0000000914077220 */ /* 0x000fc80000400000 */
[----:B------:R-:W-:-:S05]  /*6590*/  FFMA R7, R18, R8, R7 ;  /* 0x0000000812077223 */ /* 0x000fca0000000007 */
[----:B0-----:R-:W-:Y:S02]  /*65a0*/  F2FP.SATFINITE.E4M3.F32.PACK_AB_MERGE_C R19, RZ, R7, RZ ;  /* 0x00000007ff13723e */ /* 0x001fe400048070ff */
[----:B------:R-:W-:-:S03]  /*65b0*/  PRMT R7, RZ, 0x7610, R7 ;  /* 0x00007610ff077816 */ /* 0x000fc60000000007 */
[----:B------:R0:W-:Y:S01]  /*65c0*/  @!P3 STG.E.U8 desc[UR16][R10.64+0x71], R19 ;  /* 0x000071130a00b986 */ /* 0x0001e2000c101110 */
[----:B------:R-:W-:Y:S05]  /*65d0*/  @P4 BRA `(.L_x_161) ;  /* 0x0000000000044947 */ /* 0x000fea0003800000 */
[----:B------:R0:W5:Y:S02]  /*65e0*/  LDG.E.U8 R7, desc[UR16][R24.64+0x78] ;  /* 0x0000781018077981 */ /* 0x000164000c1e1100 */
.L_x_161:
[----:B------:R-:W-:Y:S05]  /*65f0*/  BSYNC B1 ;  /* 0x0000000000017941 */ /* 0x000fea0003800000 */
.L_x_160:
        /* <DEDUP_REMOVED lines=12> */
.L_x_163:
[----:B------:R-:W-:Y:S05]  /*66c0*/  BSYNC B1 ;  /* 0x0000000000017941 */ /* 0x000fea0003800000 */
.L_x_162:
        /* <DEDUP_REMOVED lines=12> */
.L_x_165:
[----:B------:R-:W-:Y:S05]  /*6790*/  BSYNC B1 ;  /* 0x0000000000017941 */ /* 0x000fea0003800000 */
.L_x_164:
[----:B-----5:R-:W-:Y:S01]  /*67a0*/  LOP3.LUT R7, R7, 0xff, RZ, 0xc0, !PT ;  /* 0x000000ff07077812 */ /* 0x020fe200078ec0ff */
[----:B------:R-:W-:Y:S01]  /*67b0*/  BSSY B1, `(.L_x_166) ;  /* 0x000000b000017945 */ /* 0x000fe20003800000 */
[----:B------:R-:W-:Y:S02]  /*67c0*/  ISETP.LT.OR P1, PT, R29, 0x7a, !P1 ;  /* 0x0000007a1d00780c */ /* 0x000fe40004f21670 */
[----:B------:R-:W-:-:S05]  /*67d0*/  F2FP.F16.E4M3.UNPACK_B R7, R7 ;  /* 0x00000007ff07723e */ /* 0x000fca00020006ff */
[----:B01----:R-:W-:Y:S01]  /*67e0*/  HADD2.F32 R12, -RZ, R7.H0_H0 ;  /* 0x20000007ff0c7230 */ /* 0x003fe20000004100 */
[----:B------:R-:W-:-:S04]  /*67f0*/  PRMT R7, RZ, 0x7610, R7 ;  /* 0x00007610ff077816 */ /* 0x000fc80000000007 */
[----:B------:R-:W-:-:S04]  /*6800*/  FMUL R12, R12, R9 ;  /* 0x000000090c0c7220 */ /* 0x000fc80000400000 */
[----:B------:R-:W-:-:S05]  /*6810*/  FFMA R12, R17, R8, R12 ;  /* 0x00000008110c7223 */ /* 0x000fca000000000c */
[----:B------:R-:W-:-:S05]  /*6820*/  F2FP.SATFINITE.E4M3.F32.PACK_AB_MERGE_C R13, RZ, R12, RZ ;  /* 0x0000000cff0d723e */ /* 0x000fca00048070ff */
[----:B------:R0:W-:Y:S01]  /*6830*/  @!P3 STG.E.U8 desc[UR16][R10.64+0x78], R13 ;  /* 0x0000780d0a00b986 */ /* 0x0001e2000c101110 */
[----:B------:R-:W-:Y:S05]  /*6840*/  @P1 BRA `(.L_x_167) ;  /* 0x0000000000041947 */ /* 0x000fea0003800000 */
[----:B------:R1:W5:Y:S02]  /*6850*/  LDG.E.U8 R7, desc[UR16][R26.64+0x79] ;  /* 0x000079101a077981 */ /* 0x000364000c1e1100 */
.L_x_167:
[----:B------:R-:W-:Y:S05]  /*6860*/  BSYNC B1 ;  /* 0x0000000000017941 */ /* 0x000fea0003800000 */
.L_x_166:
[----:B------:R-:W-:Y:S05]  /*6870*/  @P1 BRA `(.L_x_168) ;  /* 0x0000001000281947 */ /* 0x000fea0003800000 */
[----:B-----5:R-:W-:-:S04]  /*6880*/  LOP3.LUT R7, R7, 0xff, RZ, 0xc0, !PT ;  /* 0x000000ff07077812 */ /* 0x020fc800078ec0ff */
[----:B------:R-:W-:-:S05]  /*6890*/  F2FP.F16.E4M3.UNPACK_B R7, R7 ;  /* 0x00000007ff07723e */ /* 0x000fca00020006ff */
[----:B------:R-:W-:-:S05]  /*68a0*/  HADD2.F32 R12, -RZ, R7.H0_H0 ;  /* 0x20000007ff0c7230 */ /* 0x000fca0000004100 */
[----:B------:R-:W-:-:S04]  /*68b0*/  FMUL R7, R12, R9 ;  /* 0x000000090c077220 */ /* 0x000fc80000400000 */
[----:B------:R-:W-:-:S05]  /*68c0*/  FFMA R7, R16, R8, R7 ;  /* 0x0000000810077223 */ /* 0x000fca0000000007 */
[----:B------:R-:W-:-:S05]  /*68d0*/  F2FP.SATFINITE.E4M3.F32.PACK_AB_MERGE_C R7, RZ, R7, RZ ;  /* 0x00000007ff07723e */ /* 0x000fca00048070ff */
[----:B------:R0:W-:Y:S01]  /*68e0*/  STG.E.U8 desc[UR16][R10.64+0x79], R7 ;  /* 0x000079070a007986 */ /* 0x0001e2000c101110 */
[----:B------:R-:W-:Y:S05]  /*68f0*/  BRA `(.L_x_168) ;  /* 0x0000001000087947 */ /* 0x000fea0003800000 */
.L_x_39:
[----:B------:R-:W-:Y:S01]  /*6900*/  ISETP.GE.AND P1, PT, R36, 0x1, PT ;  /* 0x000000012400780c */ /* 0x000fe20003f26270 */
[-C--:B--2---:R-:W-:Y:S01]  /*6910*/  FMUL R143, R143, R8.reuse ;  /* 0x000000088f8f7220 */ /* 0x084fe20000400000 */
[-C--:B------:R-:W-:Y:S01]  /*6920*/  FMUL R138, R138, R8.reuse ;  /* 0x000000088a8a7220 */ /* 0x080fe20000400000 */
[----:B------:R-:W-:Y:S01]  /*6930*/  ISETP.GE.AND P0, PT, R36, 0x9, PT ;  /* 0x000000092400780c */ /* 0x000fe20003f06270 */
[-C--:B------:R-:W-:Y:S01]  /*6940*/  FMUL R141, R141, R8.reuse ;  /* 0x000000088d8d7220 */ /* 0x080fe20000400000 */
[C---:B------:R-:W-:Y:S01]  /*6950*/  ISETP.LT.OR P4, PT, R29.reuse, 0x1, !P1 ;  /* 0x000000011d00780c */ /* 0x040fe20004f81670 */
[-C--:B------:R-:W-:Y:S01]  /*6960*/  FMUL R136, R136, R8.reuse ;  /* 0x0000000888887220 */ /* 0x080fe20000400000 */
[----:B------:R-:W-:Y:S01]  /*6970*/  ISETP.LT.OR P5, PT, R29, 0x2, !P1 ;  /* 0x000000021d00780c */ /* 0x000fe20004fa1670 */
[-C--:B------:R-:W-:Y:S01]  /*6980*/  FMUL R139, R139, R8.reuse ;  /* 0x000000088b8b7220 */ /* 0x080fe20000400000 */
[----:B------:R-:W-:Y:S01]  /*6990*/  F2FP.SATFINITE.E4M3.F32.PACK_AB_MERGE_C R143, RZ, R143, RZ ;  /* 0x0000008fff8f723e */ /* 0x000fe200048070ff */
[----:B------:R-:W-:Y:S01]  /*69a0*/  FMUL R134, R134, R8 ;  /* 0x0000000886867220 */ /* 0x000fe20000400000 */
[----:B------:R-:W-:Y:S01]  /*69b0*/  F2FP.SATFINITE.E4M3.F32.PACK_AB_MERGE_C R7, RZ, R138, RZ ;  /* 0x0000008aff07723e */ /* 0x000fe200048070ff */
[-C--:B------:R-:W-:Y:S01]  /*69c0*/  FMUL R137, R137, R8.reuse ;  /* 0x0000000889897220 */ /* 0x080fe20000400000 */
[C---:B------:R-:W-:Y:S01]  /*69d0*/  ISETP.LT.OR P3, PT, R29.reuse, 0x1, !P0 ;  /* 0x000000011d00780c */ /* 0x040fe20004761670 */
[-C--:B------:R-:W-:Y:S01]  /*69e0*/  FMUL R132, R132, R8.reuse ;  /* 0x0000000884847220 */ /* 0x080fe20000400000 */
[----:B------:R-:W-:Y:S01]  /*69f0*/  ISETP.LT.OR P6, PT, R29, 0xa, !P1 ;  /* 0x0000000a1d00780c */ /* 0x000fe20004fc1670 */
[-C--:B------:R-:W-:Y:S01]  /*6a00*/  FMUL R135, R135, R8.reuse ;  /* 0x0000000887877220 */ /* 0x080fe20000400000 */
[----:B------:R-:W-:Y:S01]  /*6a10*/  F2FP.SATFINITE.E4M3.F32.PACK_AB_MERGE_C R141, RZ, R141, RZ ;  /* 0x0000008dff8d723e */ /* 0x000fe200048070ff */
[----:B------:R-:W-:Y:S01]  /*6a20*/  @!P4 STG.E.U8 desc[UR16][R12.64], R143 ;  /* 0x0000008f0c00c986 */ /* 0x000fe2000c101110 */
[C---:B------:R-:W-:Y:S01]  /*6a30*/  ISETP.LT.OR P4, PT, R29.reuse, 0x2, !P0 ;  /* 0x000000021d00780c */ /* 0x040fe20004781670 */
[----:B------:R-:W-:Y:S01]  /*6a40*/  FMUL R130, R130, R8 ;  /* 0x0000000882827220 */ /* 0x000fe20000400000 */
[----:B------:R-:W-:Y:S01]  /*6a50*/  F2FP.SATFINITE.E4M3.F32.PACK_AB_MERGE_C R25, RZ, R136, RZ ;  /* 0x00000088ff19723e */ /* 0x000fe200048070ff */
[----:B------:R0:W-:Y:S01]  /*6a60*/  @!P5 STG.E.U8 desc[UR16][R12.64+0x1], R7 ;  /* 0x000001070c00d986 */ /* 0x0001e2000c101110 */
[----:B------:R-:W-:Y:S01]  /*6a70*/  ISETP.LT.OR P5, PT, R29, 0x9, !P1 ;  /* 0x000000091d00780c */ /* 0x000fe20004fa1670 */
[-C--:B------:R-:W-:Y:S01]  /*6a80*/  FMUL R133, R133, R8.reuse ;  /* 0x0000000885857220 */ /* 0x080fe20000400000 */
[----:B------:R-:W-:Y:S01]  /*6a90*/  F2FP.SATFINITE.E4M3.F32.PACK_AB_MERGE_C R139, RZ, R139, RZ ;  /* 0x0000008bff8b723e */ /* 0x000fe200048070ff */
[----:B------:R-:W-:Y:S01]  /*6aa0*/  @!P3 STG.E.U8 desc[UR16][R10.64], R141 ;  /* 0x0000008d0a00b986 */ /* 0x000fe2000c101110 */
[----:B------:R-:W-:Y:S01]  /*6ab0*/  ISETP.LT.OR P3, PT, R29, 0x9, !P0 ;  /* 0x000000091d00780c */ /* 0x000fe20004761670 */
[-C--:B------:R-:W-:Y:S01]  /*6ac0*/  FMUL R128, R128, R8.reuse ;  /* 0x0000000880807220 */ /* 0x080fe20000400000 */
[----:B------:R-:W-:Y:S01]  /*6ad0*/  F2FP.SATFINITE.E4M3.F32.PACK_AB_MERGE_C R137, RZ, R137, RZ ;  /* 0x00000089ff89723e */ /* 0x000fe200048070ff */
[-C--:B------:R-:W-:Y:S01]  /*6ae0*/  FMUL R131, R131, R8.reuse ;  /* 0x0000000883837220 */ /* 0x080fe20000400000 */
[----:B------:R-:W-:Y:S01]  /*6af0*/  F2FP.SATFINITE.E4M3.F32.PACK_AB_MERGE_C R135, RZ, R135, RZ ;  /* 0x00000087ff87723e */ /* 0x000fe200048070ff */
[----:B------:R1:W-:Y:S01]  /*6b00*/  @!P4 STG.E.U8 desc[UR16][R10.64+0x1], R25 ;  /* 0x000001190a00c986 */ /* 0x0003e2000c101110 */
[C---:B------:R-:W-:Y:S01]  /*6b10*/  ISETP.LT.OR P4, PT, R29.reuse, 0xa, !P0 ;  /* 0x0000000a1d00780c */ /* 0x040fe20004781670 */
[----:B------:R-:W-:Y:S01]  /*6b20*/  FMUL R126, R126, R8 ;  /* 0x000000087e7e7220 */ /* 0x000fe20000400000 */
[----:B0-----:R-:W-:Y:S01]  /*6b30*/  F2FP.SATFINITE.E4M3.F32.PACK_AB_MERGE_C R7, RZ, R134, RZ ;  /* 0x00000086ff07723e */ /* 0x001fe200048070ff */
[----:B------:R-:W-:Y:S01]  /*6b40*/  @!P5 STG.E.U8 desc[UR16][R12.64+0x8], R139 ;  /* 0x0000088b0c00d986 */ /* 0x000fe2000c101110 */
[----:B------:R-:W-:Y:S01]  /*6b50*/  ISETP.LT.OR P5, PT, R29, 0x11, !P1 ;  /* 0x000000111d00780c */ /* 0x000fe20004fa1670 */
[-C--:B------:R-:W-:Y:S01]  /*6b60*/  FMUL R129, R129, R8.reuse ;  /* 0x0000000881817220 */ /* 0x080fe20000400000 */
[----:B------:R-:W-:Y:S01]  /*6b70*/  F2FP.SATFINITE.E4M3.F32.PACK_AB_MERGE_C R133, RZ, R133, RZ ;  /* 0x00000085ff85723e */ /* 0x000fe200048070ff */
[----:B------:R0:W-:Y:S01]  /*6b80*/  @!P6 STG.E.U8 desc[UR16][R12.64+0x9], R7 ;  /* 0x000009070c00e986 */ /* 0x0001e2000c101110 */
[----:B------:R-:W-:Y:S01]  /*6b90*/  ISETP.LT.OR P6, PT, R29, 0x12, !P1 ;  /* 0x000000121d00780c */ /* 0x000fe20004fc1670 */
[----:B------:R-:W-:Y:S01]  /*6ba0*/  FMUL R124, R124, R8 ;  /* 0x000000087c7c7220 */ /* 0x000fe20000400000 */
[----:B------:R-:W-:Y:S01]  /*6bb0*/  F2FP.SATFINITE.E4M3.F32.PACK_AB_MERGE_C R131, RZ, R131, RZ ;  /* 0x00000083ff83723e */ /* 0x000fe200048070ff */
[----:B------:R-:W-:Y:S01]  /*6bc0*/  @!P3 STG.E.U8 desc[UR16][R10.64+0x8], R137 ;  /* 0x000008890a00b986 */ /* 0x000fe2000c101110 */
[----:B-1----:R-:W-:Y:S01]  /*6bd0*/  F2FP.SATFINITE.E4M3.F32.PACK_AB_MERGE_C R25, RZ, R132, RZ ;  /* 0x00000084ff19723e */ /* 0x002fe200048070ff */
[-C--:B------:R-:W-:Y:S01]  /*6be0*/  FMUL R127, R127, R8.reuse ;  /* 0x000000087f7f7220 */ /* 0x080fe20000400000 */
[C---:B------:R-:W-:Y:S01]  /*6bf0*/  ISETP.LT.OR P3, PT, R29.reuse, 0x11, !P0 ;  /* 0x000000111d00780c */ /* 0x040fe20004761670 */
[-C--:B------:R-:W-:Y:S01]  /*6c00*/  FMUL R122, R122, R8.reuse ;  /* 0x000000087a7a7220 */ /* 0x080fe20000400000 */
[----:B------:R-:W-:Y:S01]  /*6c10*/  F2FP.SATFINITE.E4M3.F32.PACK_AB_MERGE_C R129, RZ, R129, RZ ;  /* 0x00000081ff81723e */ /* 0x000fe200048070ff */
[----:B------:R1:W-:Y:S01]  /*6c20*/  @!P4 STG.E.U8 desc[UR16][R10.64+0x9], R25 ;  /* 0x000009190a00c986 */ /* 0x0003e2000c101110 */
[----:B------:R-:W-:Y:S01]  /*6c30*/  ISETP.LT.OR P4, PT, R29, 0x12, !P0 ;  /* 0x000000121d00780c */ /* 0x000fe20004781670 */
[----:B------:R-:W-:Y:S01]  /*6c40*/  FMUL R125, R125, R8 ;  /* 0x000000087d7d7220 */ /* 0x000fe20000400000 */
[----:B0-----:R-:W-:Y:S01]  /*6c50*/  F2FP.SATFINITE.E4M3.F32.PACK_AB_MERGE_C R7, RZ, R130, RZ ;  /* 0x00000082ff07723e */ /* 0x001fe200048070ff */
[----:B------:R-:W-:Y:S01]  /*6c60*/  @!P5 STG.E.U8 desc[UR16][R12.64+0x10], R135 ;  /* 0x000010870c00d986 */ /* 0x000fe2000c101110 */
[C---:B------:R-:W-:Y:S01]  /*6c70*/  ISETP.LT.OR P5, PT, R29.reuse, 0x19, !P1 ;  /* 0x000000191d00780c */ /* 0x040fe20004fa1670 */
[-C--:B------:R-:W-:Y:S01]  /*6c80*/  FMUL R120, R120, R8.reuse ;  /* 0x0000000878787220 */ /* 0x080fe20000400000 */
[----:B------:R-:W-:Y:S01]  /*6c90*/  F2FP.SATFINITE.E4M3.F32.PACK_AB_MERGE_C R127, RZ, R127, RZ ;  /* 0x0000007fff7f723e */ /* 0x000fe200048070ff */
[----:B------:R0:W-:Y:S01]  /*6ca0*/  @!P6 STG.E.U8 desc[UR16][R12.64+0x11], R7 ;  /* 0x000011070c00e986 */ /* 0x0001e2000c101110 */
[----:B------:R-:W-:Y:S01]  /*6cb0*/  ISETP.LT.OR P6, PT, R29, 0x1a, !P1 ;  /* 0x0000001a1d00780c */ /* 0x000fe20004fc1670 */
[-C--:B------:R-:W-:Y:S01]  /*6cc0*/  FMUL R123, R123, R8.reuse ;  /* 0x000000087b7b7220 */ /* 0x080fe20000400000 */
[----:B------:R-:W-:Y:S01]  /*6cd0*/  FMUL R118, R118, R8 ;  /* 0x0000000876767220 */ /* 0x000fe20000400000 */
[----:B-1----:R-:W-:Y:S01]  /*6ce0*/  F2FP.SATFINITE.E4M3.F32.PACK_AB_MERGE_C R25, RZ, R128, RZ ;  /* 0x00000080ff19723e */ /* 0x002fe200048070ff */
[----:B------:R-:W-:Y:S01]  /*6cf0*/  @!P3 STG.E.U8 desc[UR16][R10.64+0x10], R133 ;  /* 0x000010850a00b986 */ /* 0x000fe2000c101110 */
[----:B------:R-:W-:Y:S01]  /*6d00*/  ISETP.LT.OR P3, PT, R29, 0x19, !P0 ;  /* 0x000000191d00780c */ /* 0x000fe20004761670 */
        /* <DEDUP_REMOVED lines=35> */
[----:B------:R-:W-:Y:S01]  /*6f40*/  ISETP.LT.OR P3, PT, R29, 0x29, !P0 ;  /* 0x000000291d00780c */ /* 0x000fe20004761670 */
[-C--:B------:R-:W-:Y:S01]  /*6f50*/  FMUL R111, R111, R8.reuse ;  /* 0x000000086f6f7220 */ /* 0x080fe20000400000 */
[-C--:B------:R-:W-:Y:S01]  /*6f60*/  FMUL R106, R106, R8.reuse ;  /* 0x000000086a6a7220 */ /* 0x080fe20000400000 */
        /* <DEDUP_REMOVED lines=104> */
[----:B------:R-:W-:-:S02]  /*75f0*/  ISETP.LT.OR P3, PT, R29, 0x59, !P0 ;  /* 0x000000591d00780c */ /* 0x000fc40004761670 */
[----:B------:R-:W-:Y:S01]  /*7600*/  F2FP.SATFINITE.E4M3.F32.PACK_AB_MERGE_C R21, RZ, R21, RZ ;  /* 0x00000015ff15723e */ /* 0x000fe200048070ff */
[----:B------:R1:W-:Y:S01]  /*7610*/  @!P4 STG.E.U8 desc[UR16][R10.64+0x51], R25 ;  /* 0x000051190a00c986 */ /* 0x0003e2000c101110 */
[C---:B------:R-:W-:Y:S02]  /*7620*/  ISETP.LT.OR P4, PT, R29.reuse, 0x5a, !P0 ;  /* 0x0000005a1d00780c */ /* 0x040fe40004781670 */
[----:B0-----:R-:W-:Y:S01]  /*7630*/  F2FP.SATFINITE.E4M3.F32.PACK_AB_MERGE_C R7, RZ, R94, RZ ;  /* 0x0000005eff07723e */ /* 0x001fe200048070ff */
[----:B------:R-:W-:Y:S01]  /*7640*/  @!P5 STG.E.U8 desc[UR16][R12.64+0x58], R99 ;  /* 0x000058630c00d986 */ /* 0x000fe2000c101110 */
[C---:B------:R-:W-:Y:S02]  /*7650*/  ISETP.LT.OR P5, PT, R29.reuse, 0x61, !P1 ;  /* 0x000000611d00780c */ /* 0x040fe40004fa1670 */
[----:B------:R-:W-:Y:S01]  /*7660*/  F2FP.SATFINITE.E4M3.F32.PACK_AB_MERGE_C R15, RZ, R15, RZ ;  /* 0x0000000fff0f723e */ /* 0x000fe200048070ff */
[----:B------:R0:W-:Y:S01]  /*7670*/  @!P6 STG.E.U8 desc[UR16][R12.64+0x59], R7 ;  /* 0x000059070c00e986 */ /* 0x0001e2000c101110 */
[----:B------:R-:W-:-:S02]  /*7680*/  ISETP.LT.OR P6, PT, R29, 0x62, !P1 ;  /* 0x000000621d00780c */ /* 0x000fc40004fc1670 */
[----:B------:R-:W-:Y:S01]  /*7690*/  F2FP.SATFINITE.E4M3.F32.PACK_AB_MERGE_C R17, RZ, R17, RZ ;  /* 0x00000011ff11723e */ /* 0x000fe200048070ff */
[----:B------:R-:W-:Y:S01]  /*76a0*/  @!P3 STG.E.U8 desc[UR16][R10.64+0x58], R97 ;  /* 0x000058610a00b986 */ /* 0x000fe2000c101110 */
[----:B-1----:R-:W-:Y:S02]  /*76b0*/  F2FP.SATFINITE.E4M3.F32.PACK_AB_MERGE_C R25, RZ, R92, RZ ;  /* 0x0000005cff19723e */ /* 0x002fe400048070ff */
[----:B------:R-:W-:-:S03]  /*76c0*/  ISETP.LT.OR P3, PT, R29, 0x61, !P0 ;  /* 0x000000611d00780c */ /* 0x000fc60004761670 */
[----:B------:R1:W-:Y:S01]  /*76d0*/  @!P4 STG.E.U8 desc[UR16][R10.64+0x59], R25 ;  /* 0x000059190a00c986 */ /* 0x0003e2000c101110 */
[C---:B------:R-:W-:Y:S02]  /*76e0*/  ISETP.LT.OR P4, PT, R29.reuse, 0x62, !P0 ;  /* 0x000000621d00780c */ /* 0x040fe40004781670 */
[----:B0-----:R-:W-:Y:S01]  /*76f0*/  F2FP.SATFINITE.E4M3.F32.PACK_AB_MERGE_C R7, RZ, R90, RZ ;  /* 0x0000005aff07723e */ /* 0x001fe200048070ff */
[----:B------:R-:W-:Y:S01]  /*7700*/  @!P5 STG.E.U8 desc[UR16][R12.64+0x60], R93 ;  /* 0x0000605d0c00d986 */ /* 0x000fe2000c101110 */
[----:B------:R-:W-:-:S03]  /*7710*/  ISETP.LT.OR P5, PT, R29, 0x69, !P1 ;  /* 0x000000691d00780c */ /* 0x000fc60004fa1670 */
[----:B------:R0:W-:Y:S01]  /*7720*/  @!P6 STG.E.U8 desc[UR16][R12.64+0x61], R7 ;  /* 0x000061070c00e986 */ /* 0x0001e2000c101110 */
[C---:B------:R-:W-:Y:S02]  /*7730*/  ISETP.LT.OR P6, PT, R29.reuse, 0x6a, !P1 ;  /* 0x0000006a1d00780c */ /* 0x040fe40004fc1670 */
[----:B-1----:R-:W-:Y:S01]  /*7740*/  F2FP.SATFINITE.E4M3.F32.PACK_AB_MERGE_C R25, RZ, R88, RZ ;  /* 0x00000058ff19723e */ /* 0x002fe200048070ff */
[----:B------:R-:W-:Y:S01]  /*7750*/  @!P3 STG.E.U8 desc[UR16][R10.64+0x60], R95 ;  /* 0x0000605f0a00b986 */ /* 0x000fe2000c101110 */
        /* <DEDUP_REMOVED lines=11> */
[----:B------:R-:W-:Y:S01]  /*7810*/  @!P4 STG.E.U8 desc[UR16][R10.64+0x69], R25 ;  /* 0x000069190a00c986 */ /* 0x000fe2000c101110 */
[C---:B------:R-:W-:Y:S02]  /*7820*/  ISETP.LT.OR P4, PT, R29.reuse, 0x79, !P1 ;  /* 0x000000791d00780c */ /* 0x040fe40004f81670 */
[C---:B------:R-:W-:Y:S01]  /*7830*/  ISETP.LT.OR P1, PT, R29.reuse, 0x7a, !P1 ;  /* 0x0000007a1d00780c */ /* 0x040fe20004f21670 */
[----:B------:R1:W-:Y:S01]  /*7840*/  @!P5 STG.E.U8 desc[UR16][R12.64+0x70], R23 ;  /* 0x000070170c00d986 */ /* 0x0003e2000c101110 */
[C---:B------:R-:W-:Y:S02]  /*7850*/  ISETP.LT.OR P5, PT, R29.reuse, 0x72, !P0 ;  /* 0x000000721d00780c */ /* 0x040fe400047a1670 */
[----:B0-----:R-:W-:Y:S01]  /*7860*/  F2FP.SATFINITE.E4M3.F32.PACK_AB_MERGE_C R7, RZ, R18, RZ ;  /* 0x00000012ff07723e */ /* 0x001fe200048070ff */
[----:B------:R0:W-:Y:S01]  /*7870*/  @!P6 STG.E.U8 desc[UR16][R12.64+0x71], R19 ;  /* 0x000071130c00e986 */ /* 0x0001e2000c101110 */
[C---:B------:R-:W-:Y:S02]  /*7880*/  ISETP.LT.OR P6, PT, R29.reuse, 0x79, !P0 ;  /* 0x000000791d00780c */ /* 0x040fe400047c1670 */
[----:B------:R-:W-:Y:S01]  /*7890*/  ISETP.LT.OR P0, PT, R29, 0x7a, !P0 ;  /* 0x0000007a1d00780c */ /* 0x000fe20004701670 */
[----:B------:R2:W-:Y:S01]  /*78a0*/  @!P3 STG.E.U8 desc[UR16][R10.64+0x70], R21 ;  /* 0x000070150a00b986 */ /* 0x0005e2000c101110 */
[----:B-1----:R-:W-:-:S05]  /*78b0*/  F2FP.SATFINITE.E4M3.F32.PACK_AB_MERGE_C R23, RZ, R16, RZ ;  /* 0x00000010ff17723e */ /* 0x002fca00048070ff */
[----:B------:R2:W-:Y:S01]  /*78c0*/  @!P5 STG.E.U8 desc[UR16][R10.64+0x71], R7 ;  /* 0x000071070a00d986 */ /* 0x0005e2000c101110 */
[----:B0-----:R-:W-:-:S03]  /*78d0*/  F2FP.SATFINITE.E4M3.F32.PACK_AB_MERGE_C R19, RZ, R14, RZ ;  /* 0x0000000eff13723e */ /* 0x001fc600048070ff */
[----:B------:R2:W-:Y:S04]  /*78e0*/  @!P4 STG.E.U8 desc[UR16][R12.64+0x78], R15 ;  /* 0x0000780f0c00c986 */ /* 0x0005e8000c101110 */
[----:B------:R2:W-:Y:S04]  /*78f0*/  @!P1 STG.E.U8 desc[UR16][R12.64+0x79], R19 ;  /* 0x000079130c009986 */ /* 0x0005e8000c101110 */
[----:B------:R2:W-:Y:S04]  /*7900*/  @!P6 STG.E.U8 desc[UR16][R10.64+0x78], R17 ;  /* 0x000078110a00e986 */ /* 0x0005e8000c101110 */
[----:B------:R2:W-:Y:S02]  /*7910*/  @!P0 STG.E.U8 desc[UR16][R10.64+0x79], R23 ;  /* 0x000079170a008986 */ /* 0x0005e4000c101110 */
.L_x_168:
[----:B------:R-:W-:Y:S05]  /*7920*/  BSYNC B0 ;  /* 0x0000000000007941 */ /* 0x000fea0003800000 */
.L_x_38:
[----:B------:R-:W-:Y:S01]  /*7930*/  ULDC UR6, c[0x0][0xc] ;  /* 0x0000030000067ab9 */ /* 0x000fe20000000800 */
[----:B------:R-:W-:Y:S01]  /*7940*/  ULDC UR7, c[0x0][0x10] ;  /* 0x0000040000077ab9 */ /* 0x000fe20000000800 */
[----:B0-2--5:R-:W0:Y:S01]  /*7950*/  LDC R7, c[0x0][0x14] ;  /* 0x00000500ff077b82 */ /* 0x025e220000000800 */
[----:B------:R-:W-:Y:S01]  /*7960*/  UIMAD.WIDE.U32 UR6, UR6, UR7, URZ ;  /* 0x00000007060672a5 */ /* 0x000fe2000f8e003f */
[----:B----4-:R-:W-:Y:S01]  /*7970*/  PRMT R10, RZ, 0x7610, R10 ;  /* 0x00007610ff0a7816 */ /* 0x010fe2000000000a */
[----:B------:R-:W-:-:S04]  /*7980*/  IMAD.MOV.U32 R11, RZ, RZ, -0x1 ;  /* 0xffffffffff0b7424 */ /* 0x000fc800078e00ff */
[----:B0-----:R-:W-:-:S04]  /*7990*/  IMAD.WIDE.U32 R2, R7, UR6, R2 ;  /* 0x0000000607027c25 */ /* 0x001fc8000f8e0002 */
[----:B------:R-:W-:Y:S01]  /*79a0*/  IMAD R7, R7, UR7, RZ ;  /* 0x0000000707077c24 */ /* 0x000fe2000f8e02ff */
[----:B------:R-:W-:Y:S02]  /*79b0*/  ULDC.64 UR6, c[0x0][0x650] ;  /* 0x0001940000067ab9 */ /* 0x000fe40000000a00 */
[----:B------:R-:W-:Y:S01]  /*79c0*/  ISETP.GE.U32.AND P0, PT, R2, UR6, PT ;  /* 0x0000000602007c0c */ /* 0x000fe2000bf06070 */
[----:B------:R-:W-:Y:S02]  /*79d0*/  IMAD.IADD R3, R3, 0x1, R7 ;  /* 0x0000000103037824 */ /* 0x000fe400078e0207 */
[----:B------:R-:W-:-:S03]  /*79e0*/  IMAD.MOV.U32 R7, RZ, RZ, -0x1 ;  /* 0xffffffffff077424 */ /* 0x000fc600078e00ff */
[----:B------:R-:W-:-:S13]  /*79f0*/  ISETP.GE.U32.AND.EX P0, PT, R3, UR7, PT, P0 ;  /* 0x0000000703007c0c */ /* 0x000fda000bf06100 */
[----:B------:R-:W-:Y:S05]  /*7a00*/  @P0 BRA `(.L_x_169) ;  /* 0x0000000400600947 */ /* 0x000fea0003800000 */
[----:B------:R-:W0:Y:S01]  /*7a10*/  S2R R22, SR_CTAID.X ;  /* 0x0000000000167919 */ /* 0x000e220000002500 */
[----:B------:R-:W2:Y:S01]  /*7a20*/  LDC.64 R16, c[0x0][0x628] ;  /* 0x00018a00ff107b82 */ /* 0x000ea20000000a00 */
[----:B------:R-:W-:Y:S01]  /*7a30*/  ULDC UR6, c[0x0][0x150] ;  /* 0x0000540000067ab9 */ /* 0x000fe20000000800 */
[----:B------:R-:W-:Y:S01]  /*7a40*/  IMAD.MOV.U32 R14, RZ, RZ, R2 ;  /* 0x000000ffff0e7224 */ /* 0x000fe200078e0002 */
[----:B------:R-:W4:Y:S01]  /*7a50*/  S2R R24, SR_CTAID.Y ;  /* 0x0000000000187919 */ /* 0x000f220000002600 */
[----:B------:R-:W-:-:S04]  /*7a60*/  IMAD.MOV.U32 R15, RZ, RZ, R3 ;  /* 0x000000ffff0f7224 */ /* 0x000fc800078e0003 */
[----:B------:R-:W1:Y:S08]  /*7a70*/  LDC R25, c[0x0][0x144] ;  /* 0x00005100ff197b82 */ /* 0x000e700000000800 */
[----:B------:R-:W1:Y:S08]  /*7a80*/  LDC R18, c[0x0][0x630] ;  /* 0x00018c00ff127b82 */ /* 0x000e700000000800 */
[----:B------:R-:W1:Y:S01]  /*7a90*/  LDC.64 R20, c[0x0][0x620] ;  /* 0x00018800ff147b82 */ /* 0x000e620000000a00 */
[----:B--2---:R-:W-:-:S04]  /*7aa0*/  ISETP.NE.U32.AND P0, PT, R16, RZ, PT ;  /* 0x000000ff1000720c */ /* 0x004fc80003f05070 */
[----:B------:R-:W-:Y:S02]  /*7ab0*/  ISETP.NE.AND.EX P0, PT, R17, RZ, PT, P0 ;  /* 0x000000ff1100720c */ /* 0x000fe40003f05300 */
[----:B0-----:R-:W-:-:S05]  /*7ac0*/  I2FP.F32.U32 R7, R22 ;  /* 0x0000001600077245 */ /* 0x001fca0000201000 */
[----:B------:R-:W-:-:S04]  /*7ad0*/  FMUL R7, R7, UR6 ;  /* 0x0000000607077c20 */ /* 0x000fc80008400000 */
[----:B------:R0:W2:Y:S02]  /*7ae0*/  F2I.U32.TRUNC.NTZ R23, R7 ;  /* 0x0000000700177305 */ /* 0x0000a4000020f000 */
[----:B----4-:R-:W-:Y:S05]  /*7af0*/  @!P0 BRA `(.L_x_170) ;  /* 0x0000000000288947 */ /* 0x010fea0003800000 */
[----:B0-----:R-:W0:Y:S02]  /*7b00*/  LDC R7, c[0x0][0x634] ;  /* 0x00018d00ff077b82 */ /* 0x001e240000000800 */
        /* <DEDUP_REMOVED lines=9> */
.L_x_170:
[-CC-:B-1----:R-:W-:Y:S01]  /*7ba0*/  SHF.R.U64 R19, R14, R18.reuse, R15.reuse ;  /* 0x000000120e137219 */ /* 0x182fe2000000120f */
[----:B------:R-:W1:Y:S01]  /*7bb0*/  LDC.64 R30, c[0x0][0x640] ;  /* 0x00019000ff1e7b82 */ /* 0x000e620000000a00 */
[----:B0-----:R-:W-:Y:S01]  /*7bc0*/  SHF.R.U32.HI R7, RZ, R18, R15 ;  /* 0x00000012ff077219 */ /* 0x001fe2000001160f */
[----:B--2---:R-:W-:Y:S01]  /*7bd0*/  IMAD.MOV R23, RZ, RZ, -R23 ;  /* 0x000000ffff177224 */ /* 0x004fe200078e0a17 */
[----:B------:R-:W-:Y:S01]  /*7be0*/  IADD3 R13, P0, RZ, -R19, RZ ;  /* 0x80000013ff0d7210 */ /* 0x000fe20007f1e0ff */
[----:B------:R-:W-:Y:S02]  /*7bf0*/  ULDC UR6, c[0x0][0x154] ;  /* 0x0000550000067ab9 */ /* 0x000fe40000000800 */
[----:B------:R-:W-:Y:S02]  /*7c00*/  IMAD R25, R25, R23, R22 ;  /* 0x0000001719197224 */ /* 0x000fe400078e0216 */
[----:B------:R-:W0:Y:S01]  /*7c10*/  LDC R14, c[0x0][0x618] ;  /* 0x00018600ff0e7b82 */ /* 0x000e220000000800 */
[----:B------:R-:W-:-:S02]  /*7c20*/  IMAD.X R7, RZ, RZ, ~R7, P0 ;  /* 0x000000ffff077224 */ /* 0x000fc400000e0e07 */
[----:B------:R-:W-:-:S04]  /*7c30*/  IMAD.WIDE.U32 R10, R13, R20, R2 ;  /* 0x000000140d0a7225 */ /* 0x000fc800078e0002 */
[----:B------:R-:W-:Y:S01]  /*7c40*/  IMAD R12, R7, R20, RZ ;  /* 0x00000014070c7224 */ /* 0x000fe200078e02ff */
[----:B---3--:R-:W2:Y:S03]  /*7c50*/  LDC R26, c[0x0][0x608] ;  /* 0x00018200ff1a7b82 */ /* 0x008ea60000000800 */
[----:B------:R-:W-:Y:S02]  /*7c60*/  IMAD R7, R13, R21, R12 ;  /* 0x000000150d077224 */ /* 0x000fe400078e020c */
[----:B------:R-:W-:Y:S02]  /*7c70*/  IMAD.MOV.U32 R13, RZ, RZ, 0x1 ;  /* 0x00000001ff0d7424 */ /* 0x000fe400078e00ff */
[----:B------:R-:W-:Y:S01]  /*7c80*/  IMAD.IADD R7, R11, 0x1, R7 ;  /* 0x000000010b077824 */ /* 0x000fe200078e0207 */
[----:B------:R-:W3:Y:S01]  /*7c90*/  LDC R28, c[0x0][0x658] ;  /* 0x00019600ff1c7b82 */ /* 0x000ee20000000800 */
[----:B------:R-:W-:-:S02]  /*7ca0*/  I2FP.F32.U32 R11, R24 ;  /* 0x00000018000b7245 */ /* 0x000fc40000201000 */
[----:B-1----:R-:W-:-:S03]  /*7cb0*/  ISETP.NE.U32.AND P0, PT, R30, RZ, PT ;  /* 0x000000ff1e00720c */ /* 0x002fc60003f05070 */
[----:B------:R-:W-:Y:S01]  /*7cc0*/  FMUL R12, R11, UR6 ;  /* 0x000000060b0c7c20 */ /* 0x000fe20008400000 */
[----:B------:R-:W-:Y:S01]  /*7cd0*/  ISETP.NE.AND.EX P0, PT, R31, RZ, PT, P0 ;  /* 0x000000ff1f00720c */ /* 0x000fe20003f05300 */
[----:B------:R-:W1:Y:S01]  /*7ce0*/  LDC R23, c[0x0][0x148] ;  /* 0x00005200ff177b82 */ /* 0x000e620000000800 */
[-CC-:B0-----:R-:W-:Y:S01]  /*7cf0*/  SHF.R.U64 R18, R10, R14.reuse, R7.reuse ;  /* 0x0000000e0a127219 */ /* 0x181fe20000001207 */
[----:B------:R0:W4:Y:S01]  /*7d00*/  F2I.U32.TRUNC.NTZ R20, R12 ;  /* 0x0000000c00147305 */ /* 0x000122000020f000 */
[----:B------:R-:W-:Y:S01]  /*7d10*/  SHF.R.U32.HI R7, RZ, R14, R7 ;  /* 0x0000000eff077219 */ /* 0x000fe20000011607 */
[----:B------:R-:W-:-:S04]  /*7d20*/  IMAD.MOV.U32 R11, RZ, RZ, -0x1 ;  /* 0xffffffffff0b7424 */ /* 0x000fc800078e00ff */
[----:B------:R-:W0:Y:S01]  /*7d30*/  LDC R22, c[0x0][0x600] ;  /* 0x00018000ff167b82 */ /* 0x000e220000000800 */
[-CC-:B--2---:R-:W-:Y:S02]  /*7d40*/  SHF.R.U64 R16, R18, R26.reuse, R7.reuse ;  /* 0x0000001a12107219 */ /* 0x184fe40000001207 */
[----:B------:R-:W-:-:S05]  /*7d50*/  SHF.R.U32.HI R7, RZ, R26, R7 ;  /* 0x0000001aff077219 */ /* 0x000fca0000011607 */
[----:B------:R-:W2:Y:S01]  /*7d60*/  LDC R29, c[0x0][0x648] ;  /* 0x00019200ff1d7b82 */ /* 0x000ea20000000800 */
[-C--:B---3--:R-:W-:Y:S02]  /*7d70*/  SHF.L.U32 R10, R11, R28.reuse, RZ ;  /* 0x0000001c0b0a7219 */ /* 0x088fe400000006ff */
[--C-:B------:R-:W-:Y:S02]  /*7d80*/  SHF.R.U64 R21, R16, R28, R7.reuse ;  /* 0x0000001c10157219 */ /* 0x100fe40000001207 */
[----:B------:R-:W-:Y:S02]  /*7d90*/  LOP3.LUT R27, RZ, R10, RZ, 0x33, !PT ;  /* 0x0000000aff1b7212 */ /* 0x000fe400078e33ff */
[-C--:B------:R-:W-:Y:S01]  /*7da0*/  SHF.R.U32.HI R11, RZ, R28.reuse, R7 ;  /* 0x0000001cff0b7219 */ /* 0x080fe20000011607 */
[----:B------:R-:W3:Y:S01]  /*7db0*/  LDC R32, c[0x0][0x638] ;  /* 0x00018e00ff207b82 */ /* 0x000ee20000000800 */
[----:B------:R-:W-:Y:S01]  /*7dc0*/  SHF.L.U32 R26, R13, R28, RZ ;  /* 0x0000001c0d1a7219 */ /* 0x000fe200000006ff */
[----:B------:R-:W-:-:S06]  /*7dd0*/  IMAD.MOV.U32 R10, RZ, RZ, R21 ;  /* 0x000000ffff0a7224 */ /* 0x000fcc00078e0015 */
[----:B------:R-:W0:Y:S01]  /*7de0*/  LDC R33, c[0x0][0x610] ;  /* 0x00018400ff217b82 */ /* 0x000e220000000800 */
[----:B----4-:R-:W-:Y:S05]  /*7df0*/  @!P0 BRA `(.L_x_171) ;  /* 0x0000000000288947 */ /* 0x010fea0003800000 */
[----:B------:R-:W4:Y:S02]  /*7e00*/  LDC R10, c[0x0][0x64c] ;  /* 0x00019300ff0a7b82 */ /* 0x000f240000000800 */
[----:B----4-:R-:W-:-:S05]  /*7e10*/  IADD3 R7, P0, R21, R10, RZ ;  /* 0x0000000a15077210 */ /* 0x010fca0007f1e0ff */
[----:B------:R-:W-:-:S04]  /*7e20*/  IMAD.X R17, RZ, RZ, R11, P0 ;  /* 0x000000ffff117224 */ /* 0x000fc800000e060b */
[----:B------:R-:W-:-:S04]  /*7e30*/  IMAD.WIDE.U32 R10, R17, R30, RZ ;  /* 0x0000001e110a7225 */ /* 0x000fc800078e00ff */
[----:B0-----:R-:W-:-:S04]  /*7e40*/  IMAD.WIDE.U32 R12, P0, R7, R31, R10 ;  /* 0x0000001f070c7225 */ /* 0x001fc8000780000a */
[----:B------:R-:W-:-:S04]  /*7e50*/  IMAD.WIDE.U32 R10, R7, R30, RZ ;  /* 0x0000001e070a7225 */ /* 0x000fc800078e00ff */
[----:B------:R-:W-:Y:S01]  /*7e60*/  IMAD.X R15, RZ, RZ, RZ, P0 ;  /* 0x000000ffff0f7224 */ /* 0x000fe200000e06ff */
[----:B------:R-:W-:Y:S01]  /*7e70*/  IADD3 RZ, P0, R11, R12, RZ ;  /* 0x0000000c0bff7210 */ /* 0x000fe20007f1e0ff */
[----:B------:R-:W-:-:S04]  /*7e80*/  IMAD.MOV.U32 R14, RZ, RZ, R13 ;  /* 0x000000ffff0e7224 */ /* 0x000fc800078e000d */
[----:B------:R-:W-:-:S08]  /*7e90*/  IMAD.WIDE.U32.X R10, R17, R31, R14, P0 ;  /* 0x0000001f110a7225 */ /* 0x000fd000000e040e */
.L_x_171:
[----:B--2---:R-:W-:Y:S01]  /*7ea0*/  SHF.R.U64 R7, R10, R29, R11 ;  /* 0x0000001d0a077219 */ /* 0x004fe2000000120b */
[----:B0-----:R-:W-:Y:S01]  /*7eb0*/  VIADD R11, R22, 0xffffffff ;  /* 0xffffffff160b7836 */ /* 0x001fe20000000000 */
[----:B------:R-:W-:Y:S01]  /*7ec0*/  LOP3.LUT R28, R16, R27, RZ, 0xc0, !PT ;  /* 0x0000001b101c7212 */ /* 0x000fe200078ec0ff */
[----:B------:R-:W-:Y:S02]  /*7ed0*/  IMAD.MOV R20, RZ, RZ, -R20 ;  /* 0x000000ffff147224 */ /* 0x000fe400078e0a14 */
[----:B------:R-:W-:Y:S01]  /*7ee0*/  IMAD.MOV R10, RZ, RZ, -R7 ;  /* 0x000000ffff0a7224 */ /* 0x000fe200078e0a07 */
[----:B------:R-:W-:Y:S01]  /*7ef0*/  LOP3.LUT R18, R18, R11, RZ, 0xc0, !PT ;  /* 0x0000000b12127212 */ /* 0x000fe200078ec0ff */
[----:B------:R-:W-:Y:S02]  /*7f00*/  IMAD R28, R26, R7, R28 ;  /* 0x000000071a1c7224 */ /* 0x000fe400078e021c */
[----:B-1----:R-:W-:Y:S02]  /*7f10*/  @P2 IMAD R25, R23, R20, R24 ;  /* 0x0000001417192224 */ /* 0x002fe400078e0218 */
[----:B---3--:R-:W-:-:S02]  /*7f20*/  IMAD R7, R10, R32, R21 ;  /* 0x000000200a077224 */ /* 0x008fc400078e0215 */
[----:B------:R-:W-:Y:S02]  /*7f30*/  IMAD R28, R28, R33, R25 ;  /* 0x000000211c1c7224 */ /* 0x000fe400078e0219 */
[----:B------:R-:W-:Y:S02]  /*7f40*/  IMAD R7, R7, R22, R18 ;  /* 0x0000001607077224 */ /* 0x000fe400078e0212 */
[----:B------:R-:W-:-:S03]  /*7f50*/  IMAD.MOV.U32 R10, RZ, RZ, 0x1 ;  /* 0x00000001ff0a7424 */ /* 0x000fc600078e00ff */
[----:B------:R-:W-:Y:S02]  /*7f60*/  SEL R11, R7, R28, !P2 ;  /* 0x0000001c070b7207 */ /* 0x000fe40005000000 */
[----:B------:R-:W-:Y:S01]  /*7f70*/  SEL R28, R28, R7, !P2 ;  /* 0x000000071c1c7207 */ /* 0x000fe20005000000 */
[----:B------:R-:W-:-:S07]  /*7f80*/  IMAD.MOV.U32 R7, RZ, RZ, R19 ;  /* 0x000000ffff077224 */ /* 0x000fce00078e0013 */
.L_x_169:
[----:B------:R-:W-:Y:S01]  /*7f90*/  LOP3.LUT P0, RZ, R10, 0xff, RZ, 0xc0, !PT ;  /* 0x000000ff0aff7812 */ /* 0x000fe2000780c0ff */
[----:B------:R-:W-:-:S12]  /*7fa0*/  IMAD.MOV.U32 R10, RZ, RZ, R28 ;  /* 0x000000ffff0a7224 */ /* 0x000fd800078e001c */
[----:B------:R-:W-:Y:S05]  /*7fb0*/  @P0 BRA `(.L_x_172) ;  /* 0xffffff9000e00947 */ /* 0x000fea000383ffff */
[----:B------:R-:W-:Y:S05]  /*7fc0*/  EXIT ;  /* 0x000000000000794d */ /* 0x000fea0003800000 */
.L_x_8:
[----:B-1----:R-:W-:Y:S01]  /*7fd0*/  ULDC.64 UR4, c[0x0][0x650] ;  /* 0x0001940000047ab9 */ /* 0x002fe20000000a00 */
        /* <DEDUP_REMOVED lines=25> */
.L_x_174:
[----:B------:R-:W0:Y:S01]  /*8170*/  LDC.64 R28, c[0x0][0x640] ;  /* 0x00019000ff1c7b82 */ /* 0x000e220000000a00 */
[-CC-:B------:R-:W-:Y:S01]  /*8180*/  SHF.R.U64 R21, R16, R6.reuse, R17.reuse ;  /* 0x0000000610157219 */ /* 0x180fe20000001211 */
[----:B------:R-:W-:Y:S01]  /*8190*/  IMAD.MOV.U32 R31, RZ, RZ, 0x1 ;  /* 0x00000001ff1f7424 */ /* 0x000fe200078e00ff */
[----:B------:R-:W-:Y:S02]  /*81a0*/  SHF.R.U32.HI R5, RZ, R6, R17 ;  /* 0x00000006ff057219 */ /* 0x000fe40000011611 */
        /* <DEDUP_REMOVED lines=9> */
[----:B0-----:R-:W-:Y:S01]  /*8240*/  ISETP.NE.U32.AND P0, PT, R28, RZ, PT ;  /* 0x000000ff1c00720c */ /* 0x001fe20003f05070 */
[----:B------:R-:W-:-:S03]  /*8250*/  IMAD.MOV.U32 R11, RZ, RZ, -0x1 ;  /* 0xffffffffff0b7424 */ /* 0x000fc600078e00ff */
[----:B------:R-:W-:Y:S02]  /*8260*/  ISETP.NE.AND.EX P0, PT, R29, RZ, PT, P0 ;  /* 0x000000ff1d00720c */ /* 0x000fe40003f05300 */
[----:B------:R-:W0:Y:S01]  /*8270*/  LDC R24, c[0x0][0x600] ;  /* 0x00018000ff187b82 */ /* 0x000e220000000800 */
[-CC-:B-1----:R-:W-:Y:S02]  /*8280*/  SHF.R.U64 R18, R10, R14.reuse, R5.reuse ;  /* 0x0000000e0a127219 */ /* 0x182fe40000001205 */
[----:B------:R-:W-:-:S05]  /*8290*/  SHF.R.U32.HI R5, RZ, R14, R5 ;  /* 0x0000000eff057219 */ /* 0x000fca0000011605 */
        /* <DEDUP_REMOVED lines=21> */
.L_x_175:
[----:B-1----:R-:W-:Y:S01]  /*83f0*/  SHF.R.U64 R6, R10, R25, R11 ;  /* 0x000000190a067219 */ /* 0x002fe2000000120b */
[----:B0-----:R-:W-:Y:S01]  /*8400*/  VIADD R11, R24, 0xffffffff ;  /* 0xffffffff180b7836 */ /* 0x001fe20000000000 */
[----:B------:R-:W-:Y:S01]  /*8410*/  SHF.L.U32 R9, R31, R26, RZ ;  /* 0x0000001a1f097219 */ /* 0x000fe200000006ff */
[----:B------:R-:W-:Y:S01]  /*8420*/  @P2 IMAD R12, R13, R20, R8 ;  /* 0x000000140d0c2224 */ /* 0x000fe200078e0208 */
[----:B------:R-:W-:Y:S01]  /*8430*/  LOP3.LUT R5, R22, R33, RZ, 0xc0, !PT ;  /* 0x0000002116057212 */ /* 0x000fe200078ec0ff */
[----:B------:R-:W-:Y:S01]  /*8440*/  IMAD.MOV R10, RZ, RZ, -R6 ;  /* 0x000000ffff0a7224 */ /* 0x000fe200078e0a06 */
[----:B------:R-:W-:Y:S01]  /*8450*/  LOP3.LUT R18, R18, R11, RZ, 0xc0, !PT ;  /* 0x0000000b12127212 */ /* 0x000fe200078ec0ff */
[----:B------:R-:W-:Y:S02]  /*8460*/  IMAD.MOV.U32 R8, RZ, RZ, 0x1 ;  /* 0x00000001ff087424 */ /* 0x000fe400078e00ff */
[----:B------:R-:W-:Y:S02]  /*8470*/  IMAD R9, R9, R6, R5 ;  /* 0x0000000609097224 */ /* 0x000fe400078e0205 */
[----:B--2---:R-:W-:-:S02]  /*8480*/  IMAD R5, R10, R27, R23 ;  /* 0x0000001b0a057224 */ /* 0x004fc400078e0217 */
[----:B---3--:R-:W-:Y:S02]  /*8490*/  IMAD R6, R9, R30, R12 ;  /* 0x0000001e09067224 */ /* 0x008fe400078e020c */
[----:B------:R-:W-:Y:S01]  /*84a0*/  IMAD R9, R5, R24, R18 ;  /* 0x0000001805097224 */ /* 0x000fe200078e0212 */
[----:B------:R-:W-:Y:S01]  /*84b0*/  PRMT R5, R8, 0x7610, R5 ;  /* 0x0000761008057816 */ /* 0x000fe20000000005 */
[----:B------:R-:W-:-:S03]  /*84c0*/  IMAD.MOV.U32 R16, RZ, RZ, R21 ;  /* 0x000000ffff107224 */ /* 0x000fc600078e0015 */
[----:B------:R-:W-:Y:S02]  /*84d0*/  SEL R17, R9, R6, !P2 ;  /* 0x0000000609117207 */ /* 0x000fe40005000000 */
[----:B------:R-:W-:-:S07]  /*84e0*/  SEL R6, R6, R9, !P2 ;  /* 0x0000000906067207 */ /* 0x000fce0005000000 */
.L_x_173:
[----:B------:R-:W-:-:S08]  /*84f0*/  NOP ;  /* 0x0000000000007918 */ /* 0x000fd00000000000 */
[----:B------:R-:W0:-:S00]  /*8500*/  USETMAXREG.DEALLOC.CTAPOOL 0x28 ;  /* 0x00000028000079c8 */ /* 0x000e0000080e0500 */
[----:B0-----:R-:W-:-:S13]  /*8510*/  ISETP.NE.AND P0, PT, R7, RZ, PT ;  /* 0x000000ff0700720c */ /* 0x001fda0003f05270 */
[----:B------:R-:W-:Y:S05]  /*8520*/  @P0 EXIT ;  /* 0x000000000000094d */ /* 0x000fea0003800000 */
[----:B------:R-:W-:Y:S01]  /*8530*/  LOP3.LUT P0, RZ, R5, 0xff, RZ, 0xc0, !PT ;  /* 0x000000ff05ff7812 */ /* 0x000fe2000780c0ff */
[----:B------:R-:W-:Y:S02]  /*8540*/  IMAD.MOV.U32 R5, RZ, RZ, 0x1 ;  /* 0x00000001ff057424 */ /* 0x000fe400078e00ff */
[----:B------:R-:W-:-:S10]  /*8550*/  IMAD.MOV.U32 R12, RZ, RZ, RZ ;  /* 0x000000ffff0c7224 */ /* 0x000fd400078e00ff */
[----:B------:R-:W-:Y:S05]  /*8560*/  @!P0 BRA `(.L_x_176) ;  /* 0x0000000c00348947 */ /* 0x000fea0003800000 */
[----:B------:R-:W0:Y:S01]  /*8570*/  LDC R5, c[0x0][0x28c] ;  /* 0x0000a300ff057b82 */ /* 0x000e220000000800 */
[----:B------:R-:W-:Y:S01]  /*8580*/  ULDC UR6, c[0x0][0x658] ;  /* 0x0001960000067ab9 */ /* 0x000fe20000000800 */
[----:B------:R-:W-:Y:S01]  /*8590*/  UMOV UR9, 0xffffffff ;  /* 0xffffffff00097882 */ /* 0x000fe20000000000 */
[----:B------:R-:W-:Y:S01]  /*85a0*/  ULDC UR8, c[0x0][0xc] ;  /* 0x0000030000087ab9 */ /* 0x000fe20000000800 */
[----:B------:R-:W-:Y:S01]  /*85b0*/  USHF.L.U32 UR11, UR9, UR6, URZ ;  /* 0x00000006090b7299 */ /* 0x000fe2000800063f */
[----:B------:R-:W-:Y:S01]  /*85c0*/  BSSY B0, `(.L_x_176) ;  /* 0x00000c7000007945 */ /* 0x000fe20003800000 */
[----:B------:R-:W-:Y:S01]  /*85d0*/  UMOV UR10, 0x1 ;  /* 0x00000001000a7882 */ /* 0x000fe20000000000 */
[----:B------:R-:W-:Y:S01]  /*85e0*/  ULDC UR9, c[0x0][0x10] ;  /* 0x0000040000097ab9 */ /* 0x000fe20000000800 */
[----:B------:R-:W1:Y:S01]  /*85f0*/  S2UR UR4, SR_CgaCtaId ;  /* 0x00000000000479c3 */ /* 0x000e620000008800 */
[----:B------:R-:W-:Y:S01]  /*8600*/  UIMAD.WIDE.U32 UR8, UR8, UR9, URZ ;  /* 0x00000009080872a5 */ /* 0x000fe2000f8e003f */
[----:B------:R-:W-:Y:S01]  /*8610*/  IMAD.MOV.U32 R14, RZ, RZ, 0x1 ;  /* 0x00000001ff0e7424 */ /* 0x000fe200078e00ff */
[----:B------:R-:W-:Y:S01]  /*8620*/  USHF.L.U32 UR6, UR10, UR6, URZ ;  /* 0x000000060a067299 */ /* 0x000fe2000800063f */
[----:B------:R-:W-:Y:S01]  /*8630*/  LOP3.LUT R15, R4, 0x2, RZ, 0xfc, !PT ;  /* 0x00000002040f7812 */ /* 0x000fe200078efcff */
[----:B------:R-:W-:Y:S01]  /*8640*/  IMAD.MOV.U32 R12, RZ, RZ, RZ ;  /* 0x000000ffff0c7224 */ /* 0x000fe200078e00ff */
[----:B------:R-:W-:Y:S01]  /*8650*/  ULDC UR10, c[0x0][0x14] ;  /* 0x00000500000a7ab9 */ /* 0x000fe20000000800 */
[----:B------:R-:W-:Y:S01]  /*8660*/  ULDC UR5, c[0x0][0x600] ;  /* 0x0001800000057ab9 */ /* 0x000fe20000000800 */
[----:B------:R-:W-:-:S02]  /*8670*/  UIMAD.WIDE.U32 UR22, UR8, UR10, URZ ;  /* 0x0000000a081672a5 */ /* 0x000fc4000f8e003f */
[----:B------:R-:W-:Y:S02]  /*8680*/  UIMAD UR13, UR9, UR10, URZ ;  /* 0x0000000a090d72a4 */ /* 0x000fe4000f8e023f */
[----:B------:R-:W-:Y:S02]  /*8690*/  UIADD3 UR5, UR5, -0x1, URZ ;  /* 0xffffffff05057890 */ /* 0x000fe4000fffe03f */
[----:B------:R-:W-:Y:S01]  /*86a0*/  ULOP3.LUT UR19, URZ, UR11, URZ, 0x33, !UPT ;  /* 0x0000000b3f137292 */ /* 0x000fe2000f8e333f */
[----:B0-----:R-:W-:Y:S01]  /*86b0*/  VIADD R5, R5, 0x3f ;  /* 0x0000003f05057836 */ /* 0x001fe20000000000 */
[----:B------:R-:W-:Y:S01]  /*86c0*/  UIADD3 UR13, UR23, UR13, URZ ;  /* 0x0000000d170d7290 */ /* 0x000fe2000fffe03f */
[----:B------:R-:W-:-:S03]  /*86d0*/  ULDC.64 UR24, c[0x0][0x198] ;  /* 0x0000660000187ab9 */ /* 0x000fc60000000a00 */
[----:B------:R-:W-:Y:S01]  /*86e0*/  SHF.R.S32.HI R8, RZ, 0x1f, R5 ;  /* 0x0000001fff087819 */ /* 0x000fe20000011405 */
[----:B-1----:R-:W-:-:S03]  /*86f0*/  USHF.L.U32 UR7, UR4, 0x6, URZ ;  /* 0x0000000604077899 */ /* 0x002fc6000800063f */
[----:B------:R-:W-:Y:S01]  /*8700*/  LEA.HI R8, R8, R5, RZ, 0x6 ;  /* 0x0000000508087211 */ /* 0x000fe200078f30ff */
[----:B------:R-:W-:Y:S01]  /*8710*/  IMAD.MOV.U32 R5, RZ, RZ, 0x1 ;  /* 0x00000001ff057424 */ /* 0x000fe200078e00ff */
[----:B------:R-:W-:Y:S02]  /*8720*/  USHF.L.U32 UR4, UR4, 0xc, URZ ;  /* 0x0000000c04047899 */ /* 0x000fe4000800063f */
[----:B------:R-:W-:Y:S01]  /*8730*/  SHF.R.S32.HI R11, RZ, 0x6, R8 ;  /* 0x00000006ff0b7819 */ /* 0x000fe20000011408 */
[----:B------:R-:W-:-:S04]  /*8740*/  ULOP3.LUT UR7, UR7, 0x40, URZ, 0xc0, !UPT ;  /* 0x0000004007077892 */ /* 0x000fc8000f8ec03f */
[----:B------:R-:W-:-:S08]  /*8750*/  VIADD R10, R11, 0x1 ;  /* 0x000000010b0a7836 */ /* 0x000fd00000000000 */
.L_x_187:
[----:B------:R-:W-:-:S03]  /*8760*/  UMOV UR8, 0xffffffff ;  /* 0xffffffff00087882 */ /* 0x000fc60000000000 */
[----:B------:R-:W-:Y:S05]  /*8770*/  BRA.DIV UR8, `(.L_x_177) ;  /* 0x0000001608087947 */ /* 0x000fea000b800000 */
[----:B------:R-:W-:-:S13]  /*8780*/  ELECT P0, URZ, PT ;  /* 0x00000000003f782f */ /* 0x000fda0003800000 */
.L_x_208:
[----:B------:R-:W0:Y:S01]  /*8790*/  LDC R7, c[0x0][0x28c] ;  /* 0x0000a300ff077b82 */ /* 0x000e220000000800 */
[----:B------:R-:W-:Y:S01]  /*87a0*/  BSSY B1, `(.L_x_178) ;  /* 0x0000037000017945 */ /* 0x000fe20003800000 */
[----:B0-----:R-:W-:-:S13]  /*87b0*/  ISETP.LT.OR P0, PT, R7, 0x1, !P0 ;  /* 0x000000010700780c */ /* 0x001fda0004701670 */
[----:B------:R-:W-:Y:S05]  /*87c0*/  @P0 BRA `(.L_x_179) ;  /* 0x0000000000d00947 */ /* 0x000fea0003800000 */
[----:B------:R-:W-:Y:S01]  /*87d0*/  IMAD.SHL.U32 R19, R6, 0x80, RZ ;  /* 0x0000008006137824 */ /* 0x000fe200078e00ff */
[----:B------:R-:W-:Y:S01]  /*87e0*/  LEA R17, R17, UR7, 0x7 ;  /* 0x0000000711117c11 */ /* 0x000fe2000f8e38ff */
[----:B------:R-:W-:Y:S02]  /*87f0*/  IMAD.MOV.U32 R20, RZ, RZ, RZ ;  /* 0x000000ffff147224 */ /* 0x000fe400078e00ff */
[----:B------:R-:W-:Y:S02]  /*8800*/  IMAD.MOV.U32 R6, RZ, RZ, R10 ;  /* 0x000000ffff067224 */ /* 0x000fe400078e000a */
[----:B------:R-:W-:Y:S02]  /*8810*/  IMAD.MOV.U32 R7, RZ, RZ, R5 ;  /* 0x000000ffff077224 */ /* 0x000fe400078e0005 */
[----:B------:R-:W-:-:S07]  /*8820*/  IMAD.MOV.U32 R8, RZ, RZ, R12 ;  /* 0x000000ffff087224 */ /* 0x000fce00078e000c */
.L_x_182:
[----:B------:R-:W0:Y:S01]  /*8830*/  S2R R18, SR_CgaCtaId ;  /* 0x0000000000127919 */ /* 0x000e220000008800 */
[----:B------:R-:W-:Y:S02]  /*8840*/  MOV R9, 0x400 ;  /* 0x0000040000097802 */ /* 0x000fe40000000f00 */
[----:B------:R-:W-:-:S13]  /*8850*/  LOP3.LUT P1, RZ, R0, 0x7f, RZ, 0xc0, !PT ;  /* 0x0000007f00ff7812 */ /* 0x000fda000782c0ff */
[----:B------:R-:W1:Y:S01]  /*8860*/  @!P1 LDC R13, c[0x0][0x500] ;  /* 0x00014000ff0d9b82 */ /* 0x000e620000000800 */
[----:B0-----:R-:W-:Y:S02]  /*8870*/  LEA R21, R18, R9, 0x18 ;  /* 0x0000000912157211 */ /* 0x001fe400078ec0ff */
[----:B------:R-:W-:-:S03]  /*8880*/  SHF.L.U32 R9, R7, 0x1f, RZ ;  /* 0x0000001f07097819 */ /* 0x000fc600000006ff */
[----:B------:R-:W-:-:S04]  /*8890*/  IMAD R18, R8, 0x8, R21 ;  /* 0x0000000808127824 */ /* 0x000fc800078e0215 */
[----:B------:R-:W0:Y:S02]  /*88a0*/  SYNCS.PHASECHK.TRANS64.TRYWAIT P0, [R18+URZ+0x70], R9 ;  /* 0x00007009120075a7 */ /* 0x000e24000800017f */
[----:B01----:R-:W-:Y:S05]  /*88b0*/  @!P0 BRA `(.L_x_180) ;  /* 0x0000001000d88947 */ /* 0x003fea0003800000 */
.L_x_209:
[----:B0-----:R-:W-:Y:S01]  /*88c0*/  PRMT R9, R15, 0x9910, RZ ;  /* 0x000099100f097816 */ /* 0x001fe200000000ff */
[----:B------:R0:W-:Y:S03]  /*88d0*/  @!P1 SYNCS.ARRIVE.TRANS64 RZ, [R18+URZ], R13 ;  /* 0x0000000d12ff99a7 */ /* 0x0001e6000800003f */
[----:B------:R-:W-:-:S13]  /*88e0*/  ISETP.NE.AND P0, PT, R9, 0x2, PT ;  /* 0x000000020900780c */ /* 0x000fda0003f05270 */
[----:B0-----:R-:W-:Y:S05]  /*88f0*/  @P0 BRA `(.L_x_181) ;  /* 0x0000000000040947 */ /* 0x001fea0003800000 */
[----:B------:R-:W-:Y:S01]  /*8900*/  BPT.TRAP 0x1 ;  /* 0x000000040000795c */ /* 0x000fe20000300000 */
.L_x_181:
[----:B------:R-:W-:Y:S01]  /*8910*/  R2UR UR8, R8 ;  /* 0x00000000080872ca */ /* 0x000fe200000e0000 */
[----:B------:R-:W-:Y:S01]  /*8920*/  VIADD R6, R6, 0xffffffff ;  /* 0xffffffff06067836 */ /* 0x000fe20000000000 */
[----:B------:R-:W-:Y:S01]  /*8930*/  R2UR UR18, R21 ;  /* 0x00000000151272ca */ /* 0x000fe200000e0000 */
[----:B------:R-:W-:Y:S01]  /*8940*/  UIADD3 UR14, UP0, UR24, 0xf0, URZ ;  /* 0x000000f0180e7890 */ /* 0x000fe2000ff1e03f */
[----:B------:R-:W-:Y:S01]  /*8950*/  R2UR UR20, R19 ;  /* 0x00000000131472ca */ /* 0x000fe200000e0000 */
[----:B------:R-:W-:Y:S01]  /*8960*/  UIADD3 UR26, UP1, UR24, 0x1f0, URZ ;  /* 0x000001f0181a7890 */ /* 0x000fe2000ff3e03f */
[----:B------:R-:W-:Y:S01]  /*8970*/  R2UR UR9, R18 ;  /* 0x00000000120972ca */ /* 0x000fe200000e0000 */
[----:B------:R-:W-:Y:S01]  /*8980*/  UIADD3.X UR15, URZ, UR25, URZ, UP0, !UPT ;  /* 0x000000193f0f7290 */ /* 0x000fe200087fe43f */
[----:B------:R-:W-:Y:S01]  /*8990*/  R2UR UR10, R20 ;  /* 0x00000000140a72ca */ /* 0x000fe200000e0000 */
[----:B------:R-:W-:Y:S01]  /*89a0*/  VIADD R8, R8, 0x1 ;  /* 0x0000000108087836 */ /* 0x000fe20000000000 */
[----:B------:R-:W-:Y:S01]  /*89b0*/  R2UR UR12, R16 ;  /* 0x00000000100c72ca */ /* 0x000fe200000e0000 */
[----:B------:R-:W-:Y:S01]  /*89c0*/  UIADD3.X UR27, URZ, UR25, URZ, UP1, !UPT ;  /* 0x000000193f1b7290 */ /* 0x000fe20008ffe43f */
[----:B------:R-:W-:Y:S01]  /*89d0*/  R2UR UR21, R17 ;  /* 0x00000000111572ca */ /* 0x000fe200000e0000 */
[----:B------:R-:W-:Y:S01]  /*89e0*/  USHF.L.U32 UR8, UR8, 0xd, URZ ;  /* 0x0000000d08087899 */ /* 0x000fe2000800063f */
[----:B------:R-:W-:Y:S01]  /*89f0*/  ISETP.GT.AND P1, PT, R6, 0x1, PT ;  /* 0x000000010600780c */ /* 0x000fe20003f24270 */
[----:B------:R-:W-:Y:S01]  /*8a00*/  UMOV UR16, 0x0 ;  /* 0x0000000000107882 */ /* 0x000fe20000000000 */
[----:B------:R-:W-:Y:S01]  /*8a10*/  UMOV UR17, 0x10000000 ;  /* 0x1000000000117882 */ /* 0x000fe20000000000 */
[----:B------:R-:W-:Y:S01]  /*8a20*/  ULOP3.LUT UR11, UR8, 0x1000, UR4, 0xf8, !UPT ;  /* 0x00001000080b7892 */ /* 0x000fe2000f8ef804 */
[----:B------:R-:W-:Y:S01]  /*8a30*/  ISETP.NE.AND P0, PT, R8, 0xe, PT ;  /* 0x0000000e0800780c */ /* 0x000fe20003f05270 */
[----:B------:R-:W-:Y:S01]  /*8a40*/  UIADD3 UR8, UR18, 0x200, UR8 ;  /* 0x0000020012087890 */ /* 0x000fe2000fffe008 */
[----:B------:R-:W-:Y:S01]  /*8a50*/  VIADD R20, R20, 0x40 ;  /* 0x0000004014147836 */ /* 0x000fe20000000000 */
[----:B------:R-:W-:Y:S01]  /*8a60*/  UIADD3 UR18, UR18, 0x1c200, UR11 ;  /* 0x0001c20012127890 */ /* 0x000fe2000fffe00b */
[----:B------:R-:W-:Y:S01]  /*8a70*/  SEL R18, RZ, 0x1, P0 ;  /* 0x00000001ff127807 */ /* 0x000fe20000000000 */
[----:B------:R-:W-:Y:S01]  /*8a80*/  UMOV UR28, 0x30000 ;  /* 0x00030000001c7882 */ /* 0x000fe20000000000 */
[----:B------:R-:W-:Y:S01]  /*8a90*/  UMOV UR11, UR20 ;  /* 0x00000014000b7c82 */ /* 0x000fe20008000000 */
[----:B------:R-:W-:-:S02]  /*8aa0*/  SEL R8, R8, RZ, P0 ;  /* 0x000000ff08087207 */ /* 0x000fc40000000000 */
[----:B------:R-:W-:Y:S01]  /*8ab0*/  LOP3.LUT R7, R7, R18, RZ, 0x3c, !PT ;  /* 0x0000001207077212 */ /* 0x000fe200078e3cff */
[----:B------:R0:W-:Y:S02]  /*8ac0*/  UTMALDG.3D [UR8], [UR14], desc[UR16] ;  /* 0x000010080e0075b4 */ /* 0x0001e40008011000 */
[----:B0-----:R-:W-:Y:S01]  /*8ad0*/  UMOV UR8, UR18 ;  /* 0x0000001200087c82 */ /* 0x001fe20008000000 */
[----:B------:R-:W-:Y:S02]  /*8ae0*/  UMOV UR11, UR21 ;  /* 0x00000015000b7c82 */ /* 0x000fe40008000000 */
[----:B------:R0:W-:Y:S02]  /*8af0*/  UTMALDG.3D.MULTICAST [UR8], [UR26], UR28, desc[UR16] ;  /* 0x000010081a0073b4 */ /* 0x0001e4000801181c */
[----:B0-----:R-:W-:Y:S05]  /*8b00*/  @P1 BRA `(.L_x_182) ;  /* 0xfffffffc00481947 */ /* 0x001fea000383ffff */
.L_x_179:
[----:B------:R-:W-:Y:S05]  /*8b10*/  BSYNC B1 ;  /* 0x0000000000017941 */ /* 0x000fea0003800000 */
.L_x_178:
[----:B------:R-:W-:Y:S01]  /*8b20*/  LOP3.LUT P1, RZ, R14, 0xff, RZ, 0xc0, !PT ;  /* 0x000000ff0eff7812 */ /* 0x000fe2000782c0ff */
[C---:B------:R-:W-:Y:S01]  /*8b30*/  IMAD.IADD R9, R11.reuse, 0x1, R12 ;  /* 0x000000010b097824 */ /* 0x040fe200078e020c */
[----:B------:R-:W-:Y:S01]  /*8b40*/  ULDC.64 UR8, c[0x0][0x650] ;  /* 0x0001940000087ab9 */ /* 0x000fe20000000a00 */
[----:B------:R-:W-:Y:S01]  /*8b50*/  ISETP.GE.U32.AND P3, PT, R11, 0xe, PT ;  /* 0x0000000e0b00780c */ /* 0x000fe20003f66070 */
[----:B------:R-:W-:Y:S01]  /*8b60*/  BSSY B1, `(.L_x_183) ;  /* 0x000006a000017945 */ /* 0x000fe20003800000 */
[----:B------:R-:W-:Y:S01]  /*8b70*/  IMAD.MOV.U32 R17, RZ, RZ, -0x1 ;  /* 0xffffffffff117424 */ /* 0x000fe200078e00ff */
[----:B------:R-:W-:Y:S01]  /*8b80*/  ISETP.GT.U32.AND P0, PT, R9, 0xd, PT ;  /* 0x0000000d0900780c */ /* 0x000fe20003f04070 */
[----:B------:R-:W-:Y:S01]  /*8b90*/  IMAD.MOV.U32 R16, RZ, RZ, -0x1 ;  /* 0xffffffffff107424 */ /* 0x000fe200078e00ff */
[----:B------:R-:W-:Y:S02]  /*8ba0*/  SHF.R.U32.HI R6, RZ, 0x1, R9 ;  /* 0x00000001ff067819 */ /* 0x000fe40000011609 */
[----:B------:R-:W-:-:S02]  /*8bb0*/  ISETP.LT.U32.AND P0, PT, R11, 0xe, P0 ;  /* 0x0000000e0b00780c */ /* 0x000fc40000701070 */
[----:B------:R-:W-:Y:S01]  /*8bc0*/  PRMT R14, RZ, 0x7610, R14 ;  /* 0x00007610ff0e7816 */ /* 0x000fe2000000000e */
[----:B------:R-:W0:Y:S01]  /*8bd0*/  @P1 S2R R8, SR_CgaCtaId ;  /* 0x0000000000081919 */ /* 0x000e220000008800 */
[----:B------:R-:W-:-:S04]  /*8be0*/  @P1 MOV R7, 0x400 ;  /* 0x0000040000071802 */ /* 0x000fc80000000f00 */
[----:B0-----:R-:W-:Y:S01]  /*8bf0*/  @P1 LEA R8, R8, R7, 0x18 ;  /* 0x0000000708081211 */ /* 0x001fe200078ec0ff */
[----:B------:R-:W-:Y:S01]  /*8c00*/  IMAD.WIDE.U32 R6, R6, -0x6db6db6d, RZ ;  /* 0x9249249306067825 */ /* 0x000fe200078e00ff */
[----:B------:R-:W-:Y:S02]  /*8c10*/  SEL R6, RZ, 0x1, !P0 ;  /* 0x00000001ff067807 */ /* 0x000fe40004000000 */
[----:B------:R0:W-:Y:S01]  /*8c20*/  @P1 SYNCS.ARRIVE.TRANS64.A1T0 RZ, [R8+URZ+0xf8], RZ ;  /* 0x0000f8ff08ff19a7 */ /* 0x0001e2000810003f */
[----:B------:R-:W-:Y:S02]  /*8c30*/  IADD3 R2, P1, R2, UR22, RZ ;  /* 0x0000001602027c10 */ /* 0x000fe4000ff3e0ff */
[----:B------:R-:W-:Y:S01]  /*8c40*/  LOP3.LUT R5, R5, R6, RZ, 0x3c, !PT ;  /* 0x0000000605057212 */ /* 0x000fe200078e3cff */
[----:B------:R-:W-:Y:S01]  /*8c50*/  IMAD.MOV.U32 R6, RZ, RZ, -0x1 ;  /* 0xffffffffff067424 */ /* 0x000fe200078e00ff */
[----:B------:R-:W-:Y:S02]  /*8c60*/  IADD3.X R3, R3, UR13, RZ, P1, !PT ;  /* 0x0000000d03037c10 */ /* 0x000fe40008ffe4ff */
[----:B------:R-:W-:-:S02]  /*8c70*/  ISETP.GE.U32.AND P0, PT, R2, UR8, PT ;  /* 0x0000000802007c0c */ /* 0x000fc4000bf06070 */
[----:B0-----:R-:W-:Y:S02]  /*8c80*/  SHF.R.U32.HI R8, RZ, 0x2, R7 ;  /* 0x00000002ff087819 */ /* 0x001fe40000011607 */
[----:B------:R-:W-:Y:S02]  /*8c90*/  ISETP.GE.U32.AND.EX P0, PT, R3, UR9, PT, P0 ;  /* 0x0000000903007c0c */ /* 0x000fe4000bf06100 */
[----:B------:R-:W-:Y:S01]  /*8ca0*/  @P3 LOP3.LUT R5, R5, 0x1, R8, 0x78, !PT ;  /* 0x0000000105053812 */ /* 0x000fe200078e7808 */
[----:B------:R-:W-:Y:S01]  /*8cb0*/  IMAD R12, R8, -0xe, R9 ;  /* 0xfffffff2080c7824 */ /* 0x000fe200078e0209 */
[----:B------:R-:W-:-:S09]  /*8cc0*/  PRMT R7, RZ, 0x7610, R7 ;  /* 0x00007610ff077816 */ /* 0x000fd20000000007 */
[----:B------:R-:W-:Y:S05]  /*8cd0*/  @P0 BRA `(.L_x_184) ;  /* 0x0000000400480947 */ /* 0x000fea0003800000 */
[----:B------:R-:W0:Y:S01]  /*8ce0*/  S2R R17, SR_CTAID.X ;  /* 0x0000000000117919 */ /* 0x000e220000002500 */
[----:B------:R-:W-:Y:S01]  /*8cf0*/  ULDC.64 UR8, c[0x0][0x628] ;  /* 0x00018a0000087ab9 */ /* 0x000fe20000000a00 */
[----:B------:R-:W1:Y:S01]  /*8d00*/  LDC R18, c[0x0][0x144] ;  /* 0x00005100ff127b82 */ /* 0x000e620000000800 */
[----:B------:R-:W-:Y:S01]  /*8d10*/  ISETP.NE.U32.AND P0, PT, RZ, UR8, PT ;  /* 0x00000008ff007c0c */ /* 0x000fe2000bf05070 */
[----:B------:R-:W2:Y:S01]  /*8d20*/  S2R R13, SR_CTAID.Y ;  /* 0x00000000000d7919 */ /* 0x000ea20000002600 */
[----:B------:R-:W-:Y:S01]  /*8d30*/  ULDC UR10, c[0x0][0x150] ;  /* 0x00005400000a7ab9 */ /* 0x000fe20000000800 */
[----:B------:R-:W-:Y:S01]  /*8d40*/  ULDC UR11, c[0x0][0x630] ;  /* 0x00018c00000b7ab9 */ /* 0x000fe20000000800 */
[----:B------:R-:W-:Y:S01]  /*8d50*/  ISETP.NE.AND.EX P0, PT, RZ, UR9, PT, P0 ;  /* 0x00000009ff007c0c */ /* 0x000fe2000bf05300 */
[----:B------:R-:W-:Y:S01]  /*8d60*/  IMAD.MOV.U32 R6, RZ, RZ, R2 ;  /* 0x000000ffff067224 */ /* 0x000fe200078e0002 */
[----:B0-----:R-:W-:-:S05]  /*8d70*/  I2FP.F32.U32 R7, R17 ;  /* 0x0000001100077245 */ /* 0x001fca0000201000 */
[----:B------:R-:W-:Y:S01]  /*8d80*/  FMUL R20, R7, UR10 ;  /* 0x0000000a07147c20 */ /* 0x000fe20008400000 */
[----:B------:R-:W-:-:S05]  /*8d90*/  IMAD.MOV.U32 R7, RZ, RZ, R3 ;  /* 0x000000ffff077224 */ /* 0x000fca00078e0003 */
[----:B--2---:R-:W-:Y:S05]  /*8da0*/  @!P0 BRA `(.L_x_185) ;  /* 0x0000000000288947 */ /* 0x004fea0003800000 */
[----:B------:R-:W-:Y:S02]  /*8db0*/  ULDC UR10, c[0x0][0x634] ;  /* 0x00018d00000a7ab9 */ /* 0x000fe40000000800 */
[----:B------:R-:W-:-:S05]  /*8dc0*/  IADD3 R7, P0, R2, UR10, RZ ;  /* 0x0000000a02077c10 */ /* 0x000fca000ff1e0ff */
[----:B------:R-:W-:-:S04]  /*8dd0*/  IMAD.X R19, RZ, RZ, R3, P0 ;  /* 0x000000ffff137224 */ /* 0x000fc800000e0603 */
[----:B------:R-:W-:-:S04]  /*8de0*/  IMAD.WIDE.U32 R8, R19, UR8, RZ ;  /* 0x0000000813087c25 */ /* 0x000fc8000f8e00ff */
[----:B------:R-:W-:-:S04]  /*8df0*/  IMAD.WIDE.U32 R8, P0, R7, UR9, R8 ;  /* 0x0000000907087c25 */ /* 0x000fc8000f800008 */
[----:B------:R-:W-:-:S04]  /*8e00*/  IMAD.WIDE.U32 R6, R7, UR8, RZ ;  /* 0x0000000807067c25 */ /* 0x000fc8000f8e00ff */
[----:B------:R-:W-:Y:S01]  /*8e10*/  IMAD.MOV.U32 R6, RZ, RZ, R9 ;  /* 0x000000ffff067224 */ /* 0x000fe200078e0009 */
[----:B------:R-:W-:Y:S01]  /*8e20*/  IADD3 RZ, P1, R7, R8, RZ ;  /* 0x0000000807ff7210 */ /* 0x000fe20007f3e0ff */
[----:B------:R-:W-:-:S04]  /*8e30*/  IMAD.X R7, RZ, RZ, RZ, P0 ;  /* 0x000000ffff077224 */ /* 0x000fc800000e06ff */
[----:B------:R-:W-:-:S08]  /*8e40*/  IMAD.WIDE.U32.X R6, R19, UR9, R6, P1 ;  /* 0x0000000913067c25 */ /* 0x000fd000088e0406 */
.L_x_185:
[--C-:B------:R-:W-:Y:S01]  /*8e50*/  SHF.R.U64 R16, R6, UR11, R7.reuse ;  /* 0x0000000b06107c19 */ /* 0x100fe20008001207 */
[----:B------:R-:W0:Y:S01]  /*8e60*/  F2I.U32.TRUNC.NTZ R20, R20 ;  /* 0x0000001400147305 */ /* 0x000e22000020f000 */
[----:B------:R-:W-:Y:S01]  /*8e70*/  SHF.R.U32.HI R6, RZ, UR11, R7 ;  /* 0x0000000bff067c19 */ /* 0x000fe20008011607 */
[----:B------:R-:W-:Y:S01]  /*8e80*/  ULDC.64 UR8, c[0x0][0x620] ;  /* 0x0001880000087ab9 */ /* 0x000fe20000000a00 */
[----:B------:R-:W-:Y:S01]  /*8e90*/  IADD3 R9, P0, RZ, -R16, RZ ;  /* 0x80000010ff097210 */ /* 0x000fe20007f1e0ff */
[----:B------:R-:W-:-:S04]  /*8ea0*/  ULDC.64 UR10, c[0x0][0x640] ;  /* 0x00019000000a7ab9 */ /* 0x000fc80000000a00 */
[----:B------:R-:W-:Y:S01]  /*8eb0*/  IMAD.X R6, RZ, RZ, ~R6, P0 ;  /* 0x000000ffff067224 */ /* 0x000fe200000e0e06 */
[----:B------:R-:W-:-:S03]  /*8ec0*/  ISETP.NE.U32.AND P0, PT, RZ, UR10, PT ;  /* 0x0000000aff007c0c */ /* 0x000fc6000bf05070 */
[----:B------:R-:W-:Y:S01]  /*8ed0*/  IMAD R8, R6, UR8, RZ ;  /* 0x0000000806087c24 */ /* 0x000fe2000f8e02ff */
[----:B------:R-:W-:Y:S01]  /*8ee0*/  ISETP.NE.AND.EX P0, PT, RZ, UR11, PT, P0 ;  /* 0x0000000bff007c0c */ /* 0x000fe2000bf05300 */
[----:B------:R-:W-:Y:S01]  /*8ef0*/  IMAD.WIDE.U32 R6, R9, UR8, R2 ;  /* 0x0000000809067c25 */ /* 0x000fe2000f8e0002 */
[----:B------:R-:W-:-:S03]  /*8f00*/  ULDC UR8, c[0x0][0x618] ;  /* 0x0001860000087ab9 */ /* 0x000fc60000000800 */
[----:B------:R-:W-:Y:S01]  /*8f10*/  IMAD R9, R9, UR9, R8 ;  /* 0x0000000909097c24 */ /* 0x000fe2000f8e0208 */
[----:B------:R-:W-:Y:S01]  /*8f20*/  ULDC UR9, c[0x0][0x154] ;  /* 0x0000550000097ab9 */ /* 0x000fe20000000800 */
[----:B0-----:R-:W-:Y:S02]  /*8f30*/  IMAD.MOV R8, RZ, RZ, -R20 ;  /* 0x000000ffff087224 */ /* 0x001fe400078e0a14 */
[----:B------:R-:W-:Y:S01]  /*8f40*/  IMAD.IADD R7, R7, 0x1, R9 ;  /* 0x0000000107077824 */ /* 0x000fe200078e0209 */
[----:B------:R-:W0:Y:S01]  /*8f50*/  LDC R20, c[0x0][0x148] ;  /* 0x00005200ff147b82 */ /* 0x000e220000000800 */
[----:B-1----:R-:W-:Y:S01]  /*8f60*/  IMAD R17, R18, R8, R17 ;  /* 0x0000000812117224 */ /* 0x002fe200078e0211 */
[----:B------:R-:W-:Y:S02]  /*8f70*/  I2FP.F32.U32 R8, R13 ;  /* 0x0000000d00087245 */ /* 0x000fe40000201000 */
[--C-:B------:R-:W-:Y:S02]  /*8f80*/  SHF.R.U64 R18, R6, UR8, R7.reuse ;  /* 0x0000000806127c19 */ /* 0x100fe40008001207 */
[----:B------:R-:W-:Y:S01]  /*8f90*/  SHF.R.U32.HI R7, RZ, UR8, R7 ;  /* 0x00000008ff077c19 */ /* 0x000fe20008011607 */
[----:B------:R-:W-:Y:S01]  /*8fa0*/  FMUL R8, R8, UR9 ;  /* 0x0000000908087c20 */ /* 0x000fe20008400000 */
[----:B------:R-:W-:-:S02]  /*8fb0*/  ULDC UR8, c[0x0][0x608] ;  /* 0x0001820000087ab9 */ /* 0x000fc40000000800 */
[--C-:B------:R-:W-:Y:S01]  /*8fc0*/  SHF.R.U64 R22, R18, UR8, R7.reuse ;  /* 0x0000000812167c19 */ /* 0x100fe20008001207 */
[----:B------:R1:W2:Y:S01]  /*8fd0*/  F2I.U32.TRUNC.NTZ R23, R8 ;  /* 0x0000000800177305 */ /* 0x0002a2000020f000 */
[----:B------:R-:W-:Y:S01]  /*8fe0*/  SHF.R.U32.HI R7, RZ, UR8, R7 ;  /* 0x00000008ff077c19 */ /* 0x000fe20008011607 */
[----:B------:R-:W-:-:S03]  /*8ff0*/  ULDC UR8, c[0x0][0x658] ;  /* 0x0001960000087ab9 */ /* 0x000fc60000000800 */
[--C-:B------:R-:W-:Y:S02]  /*9000*/  SHF.R.U64 R19, R22, UR8, R7.reuse ;  /* 0x0000000816137c19 */ /* 0x100fe40008001207 */
[----:B------:R-:W-:-:S03]  /*9010*/  SHF.R.U32.HI R21, RZ, UR8, R7 ;  /* 0x00000008ff157c19 */ /* 0x000fc60008011607 */
[----:B------:R-:W-:Y:S02]  /*9020*/  IMAD.MOV.U32 R6, RZ, RZ, R19 ;  /* 0x000000ffff067224 */ /* 0x000fe400078e0013 */
[----:B------:R-:W-:Y:S01]  /*9030*/  IMAD.MOV.U32 R7, RZ, RZ, R21 ;  /* 0x000000ffff077224 */ /* 0x000fe200078e0015 */
[----:B-1----:R-:W-:Y:S06]  /*9040*/  @!P0 BRA `(.L_x_186) ;  /* 0x0000000000288947 */ /* 0x002fec0003800000 */
        /* <DEDUP_REMOVED lines=10> */
.L_x_186:
[----:B------:R-:W-:Y:S01]  /*90f0*/  ULDC UR8, c[0x0][0x648] ;  /* 0x0001920000087ab9 */ /* 0x000fe20000000800 */
[----:B--2---:R-:W-:Y:S01]  /*9100*/  IMAD.MOV R23, RZ, RZ, -R23 ;  /* 0x000000ffff177224 */ /* 0x004fe200078e0a17 */
[----:B------:R-:W-:Y:S01]  /*9110*/  SHF.R.U64 R7, R6, UR8, R7 ;  /* 0x0000000806077c19 */ /* 0x000fe20008001207 */
[----:B------:R-:W-:Y:S01]  /*9120*/  ULDC UR8, c[0x0][0x638] ;  /* 0x00018e0000087ab9 */ /* 0x000fe20000000800 */
[----:B------:R-:W-:Y:S01]  /*9130*/  LOP3.LUT R6, R22, UR19, RZ, 0xc0, !PT ;  /* 0x0000001316067c12 */ /* 0x000fe2000f8ec0ff */
[----:B0-----:R-:W-:Y:S01]  /*9140*/  @P2 IMAD R17, R20, R23, R13 ;  /* 0x0000001714112224 */ /* 0x001fe200078e020d */
[----:B------:R-:W-:Y:S01]  /*9150*/  LOP3.LUT R18, R18, UR5, RZ, 0xc0, !PT ;  /* 0x0000000512127c12 */ /* 0x000fe2000f8ec0ff */
[----:B------:R-:W-:Y:S01]  /*9160*/  IMAD.MOV R8, RZ, RZ, -R7 ;  /* 0x000000ffff087224 */ /* 0x000fe200078e0a07 */
[----:B------:R-:W-:Y:S01]  /*9170*/  ULDC UR9, c[0x0][0x610] ;  /* 0x0001840000097ab9 */ /* 0x000fe20000000800 */
[----:B------:R-:W-:Y:S02]  /*9180*/  IMAD R6, R7, UR6, R6 ;  /* 0x0000000607067c24 */ /* 0x000fe4000f8e0206 */
[----:B------:R-:W-:Y:S01]  /*9190*/  IMAD R19, R8, UR8, R19 ;  /* 0x0000000808137c24 */ /* 0x000fe2000f8e0213 */
[----:B------:R-:W-:Y:S01]  /*91a0*/  ULDC UR8, c[0x0][0x600] ;  /* 0x0001800000087ab9 */ /* 0x000fe20000000800 */
[----:B------:R-:W-:-:S02]  /*91b0*/  IMAD R6, R6, UR9, R17 ;  /* 0x0000000906067c24 */ /* 0x000fc4000f8e0211 */
[----:B------:R-:W-:Y:S02]  /*91c0*/  IMAD R19, R19, UR8, R18 ;  /* 0x0000000813137c24 */ /* 0x000fe4000f8e0212 */
[----:B------:R-:W-:-:S03]  /*91d0*/  IMAD.MOV.U32 R7, RZ, RZ, 0x1 ;  /* 0x00000001ff077424 */ /* 0x000fc600078e00ff */
[----:B------:R-:W-:Y:S02]  /*91e0*/  SEL R17, R19, R6, !P2 ;  /* 0x0000000613117207 */ /* 0x000fe40005000000 */
[----:B------:R-:W-:-:S07]  /*91f0*/  SEL R6, R6, R19, !P2 ;  /* 0x0000001306067207 */ /* 0x000fce0005000000 */
.L_x_184:
[----:B------:R-:W-:Y:S05]  /*9200*/  BSYNC B1 ;  /* 0x0000000000017941 */ /* 0x000fea0003800000 */
.L_x_183:
[----:B------:R-:W-:-:S13]  /*9210*/  LOP3.LUT P0, RZ, R7, 0xff, RZ, 0xc0, !PT ;  /* 0x000000ff07ff7812 */ /* 0x000fda000780c0ff */
[----:B------:R-:W-:Y:S05]  /*9220*/  @P0 BRA `(.L_x_187) ;  /* 0xfffffff4004c0947 */ /* 0x000fea000383ffff */
[----:B------:R-:W-:Y:S05]  /*9230*/  BSYNC B0 ;  /* 0x0000000000007941 */ /* 0x000fea0003800000 */
.L_x_176:
[----:B------:R-:W-:-:S03]  /*9240*/  UMOV UR8, 0xffffffff ;  /* 0xffffffff00087882 */ /* 0x000fc60000000000 */
[----:B------:R-:W-:Y:S05]  /*9250*/  BRA.DIV UR8, `(.L_x_188) ;  /* 0x0000000a08847947 */ /* 0x000fea000b800000 */
[----:B------:R-:W-:-:S13]  /*9260*/  ELECT P0, URZ, PT ;  /* 0x00000000003f782f */ /* 0x000fda0003800000 */
.L_x_212:
[----:B------:R-:W-:Y:S04]  /*9270*/  BSSY B0, `(.L_x_189) ;  /* 0x0000085000007945 */ /* 0x000fe80003800000 */
[----:B------:R-:W-:Y:S05]  /*9280*/  @!P0 BRA `(.L_x_190) ;  /* 0x00000008000c8947 */ /* 0x000fea0003800000 */
[----:B------:R-:W-:-:S04]  /*9290*/  LOP3.LUT R4, R4, 0x2, RZ, 0xfc, !PT ;  /* 0x0000000204047812 */ /* 0x000fc800078efcff */
[----:B------:R-:W-:-:S13]  /*92a0*/  ISETP.NE.AND P0, PT, R4, 0x3, PT ;  /* 0x000000030400780c */ /* 0x000fda0003f05270 */
[----:B------:R-:W-:Y:S05]  /*92b0*/  @!P0 BRA `(.L_x_191) ;  /* 0x0000000000048947 */ /* 0x000fea0003800000 */
[----:B------:R-:W-:Y:S01]  /*92c0*/  BPT.TRAP 0x1 ;  /* 0x000000040000795c */ /* 0x000fe20000300000 */
.L_x_191:
[----:B------:R-:W0:Y:S01]  /*92d0*/  S2R R3, SR_CgaCtaId ;  /* 0x0000000000037919 */ /* 0x000e220000008800 */
[----:B------:R-:W-:Y:S02]  /*92e0*/  MOV R0, 0x400 ;  /* 0x0000040000007802 */ /* 0x000fe40000000f00 */
[----:B------:R-:W-:Y:S02]  /*92f0*/  SHF.L.U32 R2, R5, 0x1f, RZ ;  /* 0x0000001f05027819 */ /* 0x000fe400000006ff */
[----:B0-----:R-:W-:-:S05]  /*9300*/  LEA R3, R3, R0, 0x18 ;  /* 0x0000000003037211 */ /* 0x001fca00078ec0ff */
[----:B------:R-:W-:-:S04]  /*9310*/  VIADD R3, R3, 0x70 ;  /* 0x0000007003037836 */ /* 0x000fc80000000000 */
[C---:B------:R-:W-:Y:S02]  /*9320*/  IMAD R7, R12.reuse, 0x8, R3 ;  /* 0x000000080c077824 */ /* 0x040fe400078e0203 */
[----:B------:R-:W-:Y:S02]  /*9330*/  VIADD R12, R12, 0x1 ;  /* 0x000000010c0c7836 */ /* 0x000fe40000000000 */
[----:B------:R-:W0:Y:S03]  /*9340*/  SYNCS.PHASECHK.TRANS64.TRYWAIT P0, [R7+URZ], R2 ;  /* 0x00000002070075a7 */ /* 0x000e26000800017f */
[----:B------:R-:W-:-:S04]  /*9350*/  ISETP.NE.AND P1, PT, R12, 0xe, PT ;  /* 0x0000000e0c00780c */ /* 0x000fc80003f25270 */
[----:B------:R-:W-:Y:S02]  /*9360*/  SEL R0, RZ, 0x1, P1 ;  /* 0x00000001ff007807 */ /* 0x000fe40000800000 */
[----:B------:R-:W-:Y:S02]  /*9370*/  SEL R12, R12, RZ, P1 ;  /* 0x000000ff0c0c7207 */ /* 0x000fe40000800000 */
[----:B------:R-:W-:-:S03]  /*9380*/  LOP3.LUT R5, R5, R0, RZ, 0x3c, !PT ;  /* 0x0000000005057212 */ /* 0x000fc600078e3cff */
[----:B------:R-:W-:Y:S01]  /*9390*/  IMAD R9, R12, 0x8, R3 ;  /* 0x000000080c097824 */ /* 0x000fe200078e0203 */
[----:B------:R-:W-:Y:S01]  /*93a0*/  SHF.L.U32 R4, R5, 0x1f, RZ ;  /* 0x0000001f05047819 */ /* 0x000fe200000006ff */
[----:B0-----:R-:W-:Y:S06]  /*93b0*/  @!P0 BRA `(.L_x_192) ;  /* 0x00000008004c8947 */ /* 0x001fec0003800000 */
.L_x_213:
[----:B------:R-:W1:Y:S01]  /*93c0*/  SYNCS.PHASECHK.TRANS64.TRYWAIT P0, [R9+URZ], R4 ;  /* 0x00000004090075a7 */ /* 0x000e62000800017f */
[----:B------:R-:W-:-:S05]  /*93d0*/  VIADD R0, R12, 0x1 ;  /* 0x000000010c007836 */ /* 0x000fca0000000000 */
[----:B------:R-:W-:-:S04]  /*93e0*/  ISETP.NE.AND P1, PT, R0, 0xe, PT ;  /* 0x0000000e0000780c */ /* 0x000fc80003f25270 */
[----:B0-----:R-:W-:Y:S02]  /*93f0*/  SEL R2, RZ, 0x1, P1 ;  /* 0x00000001ff027807 */ /* 0x001fe40000800000 */
[----:B------:R-:W-:Y:S02]  /*9400*/  SEL R0, R0, RZ, P1 ;  /* 0x000000ff00007207 */ /* 0x000fe40000800000 */
[----:B------:R-:W-:-:S03]  /*9410*/  LOP3.LUT R7, R5, R2, RZ, 0x3c, !PT ;  /* 0x0000000205077212 */ /* 0x000fc600078e3cff */
[----:B------:R-:W-:Y:S01]  /*9420*/  IMAD R6, R0, 0x8, R3 ;  /* 0x0000000800067824 */ /* 0x000fe200078e0203 */
[----:B------:R-:W-:Y:S01]  /*9430*/  SHF.L.U32 R5, R7, 0x1f, RZ ;  /* 0x0000001f07057819 */ /* 0x000fe200000006ff */
[----:B-1----:R-:W-:Y:S06]  /*9440*/  @!P0 BRA `(.L_x_193) ;  /* 0x00000008003c8947 */ /* 0x002fec0003800000 */
.L_x_214:
[----:B------:R-:W1:Y:S01]  /*9450*/  SYNCS.PHASECHK.TRANS64.TRYWAIT P0, [R6+URZ], R5 ;  /* 0x00000005060075a7 */ /* 0x000e62000800017f */
[----:B------:R-:W-:-:S05]  /*9460*/  VIADD R0, R0, 0x1 ;  /* 0x0000000100007836 */ /* 0x000fca0000000000 */
[----:B------:R-:W-:-:S04]  /*9470*/  ISETP.NE.AND P1, PT, R0, 0xe, PT ;  /* 0x0000000e0000780c */ /* 0x000fc80003f25270 */
[----:B------:R-:W-:Y:S02]  /*9480*/  SEL R2, RZ, 0x1, P1 ;  /* 0x00000001ff027807 */ /* 0x000fe40000800000 */
[----:B------:R-:W-:Y:S02]  /*9490*/  SEL R0, R0, RZ, P1 ;  /* 0x000000ff00007207 */ /* 0x000fe40000800000 */
[----:B------:R-:W-:-:S03]  /*94a0*/  LOP3.LUT R7, R7, R2, RZ, 0x3c, !PT ;  /* 0x0000000207077212 */ /* 0x000fc600078e3cff */
[----:B0-----:R-:W-:Y:S01]  /*94b0*/  IMAD R9, R0, 0x8, R3 ;  /* 0x0000000800097824 */ /* 0x001fe200078e0203 */
[----:B------:R-:W-:Y:S01]  /*94c0*/  SHF.L.U32 R4, R7, 0x1f, RZ ;  /* 0x0000001f07047819 */ /* 0x000fe200000006ff */
[----:B-1----:R-:W-:Y:S06]  /*94d0*/  @!P0 BRA `(.L_x_194) ;  /* 0x00000008002c8947 */ /* 0x002fec0003800000 */
.L_x_215:
        /* <DEDUP_REMOVED lines=9> */
.L_x_216:
        /* <DEDUP_REMOVED lines=9> */
.L_x_217:
        /* <DEDUP_REMOVED lines=9> */
.L_x_218:
        /* <DEDUP_REMOVED lines=9> */
.L_x_219:
        /* <DEDUP_REMOVED lines=9> */
.L_x_220:
        /* <DEDUP_REMOVED lines=9> */
.L_x_221:
        /* <DEDUP_REMOVED lines=9> */
.L_x_222:
        /* <DEDUP_REMOVED lines=9> */
.L_x_223:
        /* <DEDUP_REMOVED lines=9> */
.L_x_224:
[----:B------:R-:W1:Y:S01]  /*99f0*/  SYNCS.PHASECHK.TRANS64.TRYWAIT P0, [R6+URZ], R5 ;  /* 0x00000005060075a7 */ /* 0x000e62000800017f */
[----:B------:R-:W-:-:S05]  /*9a00*/  VIADD R0, R0, 0x1 ;  /* 0x0000000100007836 */ /* 0x000fca0000000000 */
[----:B------:R-:W-:-:S04]  /*9a10*/  ISETP.NE.AND P1, PT, R0, 0xe, PT ;  /* 0x0000000e0000780c */ /* 0x000fc80003f25270 */
[----:B------:R-:W-:Y:S02]  /*9a20*/  SEL R2, RZ, 0x1, P1 ;  /* 0x00000001ff027807 */ /* 0x000fe40000800000 */
[----:B------:R-:W-:Y:S02]  /*9a30*/  SEL R0, R0, RZ, P1 ;  /* 0x000000ff00007207 */ /* 0x000fe40000800000 */
[----:B------:R-:W-:Y:S01]  /*9a40*/  LOP3.LUT R2, R7, R2, RZ, 0x3c, !PT ;  /* 0x0000000207027212 */ /* 0x000fe200078e3cff */
[----:B-1----:R-:W-:Y:S06]  /*9a50*/  @!P0 BRA `(.L_x_204) ;  /* 0x0000000400948947 */ /* 0x002fec0003800000 */
.L_x_225:
[----:B------:R-:W-:Y:S01]  /*9a60*/  IMAD R3, R0, 0x8, R3 ;  /* 0x0000000800037824 */ /* 0x000fe200078e0203 */
[----:B------:R-:W-:-:S07]  /*9a70*/  SHF.L.U32 R0, R2, 0x1f, RZ ;  /* 0x0000001f02007819 */ /* 0x000fce00000006ff */
.L_x_205:
[----:B--2---:R2:W3:Y:S02]  /*9a80*/  SYNCS.PHASECHK.TRANS64.TRYWAIT P0, [R3+URZ], R0 ;  /* 0x00000000030075a7 */ /* 0x0044e4000800017f */
[----:B---3--:R-:W-:Y:S05]  /*9a90*/  @!P0 NANOSLEEP.SYNCS 0x989680 ;  /* 0x009896800000895d */ /* 0x008fea0003900000 */
[----:B------:R-:W3:Y:S02]  /*9aa0*/  @!P0 SYNCS.PHASECHK.TRANS64 P0, [R3+URZ], R0 ;  /* 0x00000000030085a7 */ /* 0x000ee4000800007f */
[----:B---3--:R-:W-:Y:S05]  /*9ab0*/  @!P0 BRA `(.L_x_205) ;  /* 0xfffffffc00f08947 */ /* 0x008fea000383ffff */
.L_x_190:
[----:B------:R-:W-:Y:S05]  /*9ac0*/  BSYNC B0 ;  /* 0x0000000000007941 */ /* 0x000fea0003800000 */
.L_x_189:
[----:B------:R-:W-:Y:S05]  /*9ad0*/  EXIT ;  /* 0x000000000000794d */ /* 0x000fea0003800000 */
.L_x_22:
[----:B-1----:R-:W-:-:S04]  /*9ae0*/  IMAD.U32 R13, RZ, RZ, UR6 ;  /* 0x00000006ff0d7e24 */ /* 0x002fc8000f8e00ff */
[----:B------:R1:W4:Y:S03]  /*9af0*/  SYNCS.PHASECHK.TRANS64.TRYWAIT P0, [R13+URZ], R12 ;  /* 0x0000000c0d0075a7 */ /* 0x000326000800017f */
[----:B----4-:R-:W-:Y:S05]  /*9b00*/  @!P0 NANOSLEEP.SYNCS 0x989680 ;  /* 0x009896800000895d */ /* 0x010fea0003900000 */
[----:B------:R-:W4:Y:S02]  /*9b10*/  @!P0 SYNCS.PHASECHK.TRANS64 P0, [R13+URZ], R12 ;  /* 0x0000000c0d0085a7 */ /* 0x000f24000800007f */
[----:B----4-:R-:W-:Y:S05]  /*9b20*/  @!P0 BRA `(.L_x_22) ;  /* 0xfffffffc00ec8947 */ /* 0x010fea000383ffff */
[----:B------:R-:W-:Y:S05]  /*9b30*/  BRA `(.L_x_21) ;  /* 0xffffff7c008c7947 */ /* 0x000fea000383ffff */
.L_x_28:
[----:B-1----:R-:W-:-:S04]  /*9b40*/  IMAD.U32 R145, RZ, RZ, UR12 ;  /* 0x0000000cff917e24 */ /* 0x002fc8000f8e00ff */
[----:B------:R1:W4:Y:S03]  /*9b50*/  SYNCS.PHASECHK.TRANS64.TRYWAIT P0, [R145+URZ], R140 ;  /* 0x0000008c910075a7 */ /* 0x000326000800017f */
[----:B----4-:R-:W-:Y:S05]  /*9b60*/  @!P0 NANOSLEEP.SYNCS 0x989680 ;  /* 0x009896800000895d */ /* 0x010fea0003900000 */
[----:B------:R-:W4:Y:S02]  /*9b70*/  @!P0 SYNCS.PHASECHK.TRANS64 P0, [R145+URZ], R140 ;  /* 0x0000008c910085a7 */ /* 0x000f24000800007f */
[----:B----4-:R-:W-:Y:S05]  /*9b80*/  @!P0 BRA `(.L_x_28) ;  /* 0xfffffffc00ec8947 */ /* 0x010fea000383ffff */
[----:B------:R-:W-:Y:S05]  /*9b90*/  BRA `(.L_x_27) ;  /* 0xffffff8400d07947 */ /* 0x000fea000383ffff */
.L_x_177:
[----:B------:R-:W-:Y:S01]  /*9ba0*/  BSSY B1, `(.L_x_206) ;  /* 0x0000006000017945 */ /* 0x000fe20003800000 */
[----:B------:R-:W-:-:S07]  /*9bb0*/  IMAD.MOV.U32 R7, RZ, RZ, -0x1 ;  /* 0xffffffffff077424 */ /* 0x000fce00078e00ff */
[----:B------:R-:W-:Y:S05]  /*9bc0*/  WARPSYNC.COLLECTIVE R7, `(.L_x_207) ;  /* 0x00000000070c7348 */ /* 0x000fea0003c00000 */
[----:B------:R-:W-:Y:S02]  /*9bd0*/  ELECT P0, UR62, PT ;  /* 0x00000000003e782f */ /* 0x000fe40003800000 */
[----:B------:R-:W-:Y:S01]  /*9be0*/  MOV R7, UR62 ;  /* 0x0000003e00077c02 */ /* 0x000fe20008000f00 */
[----:B------:R-:W-:Y:S10]  /*9bf0*/  ENDCOLLECTIVE ;  /* 0x000000000000791b */ /* 0x000ff40003800000 */
.L_x_207:
[----:B------:R-:W-:Y:S05]  /*9c00*/  BSYNC B1 ;  /* 0x0000000000017941 */ /* 0x000fea0003800000 */
.L_x_206:
[----:B------:R-:W-:Y:S05]  /*9c10*/  BRA `(.L_x_208) ;  /* 0xffffffe800dc7947 */ /* 0x000fea000383ffff */
.L_x_180:
[----:B0-----:R0:W1:Y:S02]  /*9c20*/  SYNCS.PHASECHK.TRANS64.TRYWAIT P0, [R18+URZ+0x70], R9 ;  /* 0x00007009120075a7 */ /* 0x001064000800017f */
[----:B-1----:R-:W-:Y:S05]  /*9c30*/  @!P0 NANOSLEEP.SYNCS 0x989680 ;  /* 0x009896800000895d */ /* 0x002fea0003900000 */
[----:B------:R-:W1:Y:S02]  /*9c40*/  @!P0 SYNCS.PHASECHK.TRANS64 P0, [R18+URZ+0x70], R9 ;  /* 0x00007009120085a7 */ /* 0x000e64000800007f */
[----:B-1----:R-:W-:Y:S05]  /*9c50*/  @!P0 BRA `(.L_x_180) ;  /* 0xfffffffc00f08947 */ /* 0x002fea000383ffff */
[----:B------:R-:W-:Y:S05]  /*9c60*/  BRA `(.L_x_209) ;  /* 0xffffffec00147947 */ /* 0x000fea000383ffff */
.L_x_188:
[----:B------:R-:W-:Y:S01]  /*9c70*/  BSSY B0, `(.L_x_210) ;  /* 0x0000006000007945 */ /* 0x000fe20003800000 */
[----:B------:R-:W-:-:S07]  /*9c80*/  IMAD.MOV.U32 R7, RZ, RZ, -0x1 ;  /* 0xffffffffff077424 */ /* 0x000fce00078e00ff */
[----:B------:R-:W-:Y:S05]  /*9c90*/  WARPSYNC.COLLECTIVE R7, `(.L_x_211) ;  /* 0x00000000070c7348 */ /* 0x000fea0003c00000 */
[----:B------:R-:W-:Y:S02]  /*9ca0*/  ELECT P0, UR62, PT ;  /* 0x00000000003e782f */ /* 0x000fe40003800000 */
[----:B------:R-:W-:Y:S01]  /*9cb0*/  MOV R7, UR62 ;  /* 0x0000003e00077c02 */ /* 0x000fe20008000f00 */
[----:B------:R-:W-:Y:S10]  /*9cc0*/  ENDCOLLECTIVE ;  /* 0x000000000000791b */ /* 0x000ff40003800000 */
.L_x_211:
[----:B------:R-:W-:Y:S05]  /*9cd0*/  BSYNC B0 ;  /* 0x0000000000007941 */ /* 0x000fea0003800000 */
.L_x_210:
[----:B------:R-:W-:Y:S05]  /*9ce0*/  BRA `(.L_x_212) ;  /* 0xfffffff400607947 */ /* 0x000fea000383ffff */
.L_x_192:
[----:B0-----:R0:W1:Y:S02]  /*9cf0*/  SYNCS.PHASECHK.TRANS64.TRYWAIT P0, [R7+URZ], R2 ;  /* 0x00000002070075a7 */ /* 0x001064000800017f */
[----:B-1----:R-:W-:Y:S05]  /*9d00*/  @!P0 NANOSLEEP.SYNCS 0x989680 ;  /* 0x009896800000895d */ /* 0x002fea0003900000 */
[----:B------:R-:W1:Y:S02]  /*9d10*/  @!P0 SYNCS.PHASECHK.TRANS64 P0, [R7+URZ], R2 ;  /* 0x00000002070085a7 */ /* 0x000e64000800007f */
[----:B-1----:R-:W-:Y:S05]  /*9d20*/  @!P0 BRA `(.L_x_192) ;  /* 0xfffffffc00f08947 */ /* 0x002fea000383ffff */
[----:B------:R-:W-:Y:S05]  /*9d30*/  BRA `(.L_x_213) ;  /* 0xfffffff400a07947 */ /* 0x000fea000383ffff */
.L_x_193:
[----:B0-----:R0:W1:Y:S02]  /*9d40*/  SYNCS.PHASECHK.TRANS64.TRYWAIT P0, [R9+URZ], R4 ;  /* 0x00000004090075a7 */ /* 0x001064000800017f */
[----:B-1----:R-:W-:Y:S05]  /*9d50*/  @!P0 NANOSLEEP.SYNCS 0x989680 ;  /* 0x009896800000895d */ /* 0x002fea0003900000 */
[----:B------:R-:W1:Y:S02]  /*9d60*/  @!P0 SYNCS.PHASECHK.TRANS64 P0, [R9+URZ], R4 ;  /* 0x00000004090085a7 */ /* 0x000e64000800007f */
[----:B-1----:R-:W-:Y:S05]  /*9d70*/  @!P0 BRA `(.L_x_193) ;  /* 0xfffffffc00f08947 */ /* 0x002fea000383ffff */
[----:B------:R-:W-:Y:S05]  /*9d80*/  BRA `(.L_x_214) ;  /* 0xfffffff400b07947 */ /* 0x000fea000383ffff */
.L_x_194:
[----:B0-----:R0:W1:Y:S02]  /*9d90*/  SYNCS.PHASECHK.TRANS64.TRYWAIT P0, [R6+URZ], R5 ;  /* 0x00000005060075a7 */ /* 0x001064000800017f */
[----:B-1----:R-:W-:Y:S05]  /*9da0*/  @!P0 NANOSLEEP.SYNCS 0x989680 ;  /* 0x009896800000895d */ /* 0x002fea0003900000 */
[----:B------:R-:W1:Y:S02]  /*9db0*/  @!P0 SYNCS.PHASECHK.TRANS64 P0, [R6+URZ], R5 ;  /* 0x00000005060085a7 */ /* 0x000e64000800007f */
[----:B-1----:R-:W-:Y:S05]  /*9dc0*/  @!P0 BRA `(.L_x_194) ;  /* 0xfffffffc00f08947 */ /* 0x002fea000383ffff */
[----:B------:R-:W-:Y:S05]  /*9dd0*/  BRA `(.L_x_215) ;  /* 0xfffffff400c07947 */ /* 0x000fea000383ffff */
.L_x_195:
[----:B0-----:R0:W1:Y:S02]  /*9de0*/  SYNCS.PHASECHK.TRANS64.TRYWAIT P0, [R9+URZ], R4 ;  /* 0x00000004090075a7 */ /* 0x001064000800017f */
[----:B-1----:R-:W-:Y:S05]  /*9df0*/  @!P0 NANOSLEEP.SYNCS 0x989680 ;  /* 0x009896800000895d */ /* 0x002fea0003900000 */
[----:B------:R-:W1:Y:S02]  /*9e00*/  @!P0 SYNCS.PHASECHK.TRANS64 P0, [R9+URZ], R4 ;  /* 0x00000004090085a7 */ /* 0x000e64000800007f */
[----:B-1----:R-:W-:Y:S05]  /*9e10*/  @!P0 BRA `(.L_x_195) ;  /* 0xfffffffc00f08947 */ /* 0x002fea000383ffff */
[----:B------:R-:W-:Y:S05]  /*9e20*/  BRA `(.L_x_216) ;  /* 0xfffffff400d07947 */ /* 0x000fea000383ffff */
.L_x_196:
[----:B0-----:R0:W1:Y:S02]  /*9e30*/  SYNCS.PHASECHK.TRANS64.TRYWAIT P0, [R6+URZ], R5 ;  /* 0x00000005060075a7 */ /* 0x001064000800017f */
[----:B-1----:R-:W-:Y:S05]  /*9e40*/  @!P0 NANOSLEEP.SYNCS 0x989680 ;  /* 0x009896800000895d */ /* 0x002fea0003900000 */
[----:B------:R-:W1:Y:S02]  /*9e50*/  @!P0 SYNCS.PHASECHK.TRANS64 P0, [R6+URZ], R5 ;  /* 0x00000005060085a7 */ /* 0x000e64000800007f */
[----:B-1----:R-:W-:Y:S05]  /*9e60*/  @!P0 BRA `(.L_x_196) ;  /* 0xfffffffc00f08947 */ /* 0x002fea000383ffff */
[----:B------:R-:W-:Y:S05]  /*9e70*/  BRA `(.L_x_217) ;  /* 0xfffffff400e07947 */ /* 0x000fea000383ffff */
.L_x_197:
[----:B0-----:R0:W1:Y:S02]  /*9e80*/  SYNCS.PHASECHK.TRANS64.TRYWAIT P0, [R9+URZ], R4 ;  /* 0x00000004090075a7 */ /* 0x001064000800017f */
[----:B-1----:R-:W-:Y:S05]  /*9e90*/  @!P0 NANOSLEEP.SYNCS 0x989680 ;  /* 0x009896800000895d */ /* 0x002fea0003900000 */
[----:B------:R-:W1:Y:S02]  /*9ea0*/  @!P0 SYNCS.PHASECHK.TRANS64 P0, [R9+URZ], R4 ;  /* 0x00000004090085a7 */ /* 0x000e64000800007f */
[----:B-1----:R-:W-:Y:S05]  /*9eb0*/  @!P0 BRA `(.L_x_197) ;  /* 0xfffffffc00f08947 */ /* 0x002fea000383ffff */
[----:B------:R-:W-:Y:S05]  /*9ec0*/  BRA `(.L_x_218) ;  /* 0xfffffff400f07947 */ /* 0x000fea000383ffff */
.L_x_198:
[----:B0-----:R0:W1:Y:S02]  /*9ed0*/  SYNCS.PHASECHK.TRANS64.TRYWAIT P0, [R6+URZ], R5 ;  /* 0x00000005060075a7 */ /* 0x001064000800017f */
[----:B-1----:R-:W-:Y:S05]  /*9ee0*/  @!P0 NANOSLEEP.SYNCS 0x989680 ;  /* 0x009896800000895d */ /* 0x002fea0003900000 */
[----:B------:R-:W1:Y:S02]  /*9ef0*/  @!P0 SYNCS.PHASECHK.TRANS64 P0, [R6+URZ], R5 ;  /* 0x00000005060085a7 */ /* 0x000e64000800007f */
[----:B-1----:R-:W-:Y:S05]  /*9f00*/  @!P0 BRA `(.L_x_198) ;  /* 0xfffffffc00f08947 */ /* 0x002fea000383ffff */
[----:B------:R-:W-:Y:S05]  /*9f10*/  BRA `(.L_x_219) ;  /* 0xfffffff800007947 */ /* 0x000fea000383ffff */
.L_x_199:
[----:B0-----:R0:W1:Y:S02]  /*9f20*/  SYNCS.PHASECHK.TRANS64.TRYWAIT P0, [R9+URZ], R4 ;  /* 0x00000004090075a7 */ /* 0x001064000800017f */
[----:B-1----:R-:W-:Y:S05]  /*9f30*/  @!P0 NANOSLEEP.SYNCS 0x989680 ;  /* 0x009896800000895d */ /* 0x002fea0003900000 */
[----:B------:R-:W1:Y:S02]  /*9f40*/  @!P0 SYNCS.PHASECHK.TRANS64 P0, [R9+URZ], R4 ;  /* 0x00000004090085a7 */ /* 0x000e64000800007f */
[----:B-1----:R-:W-:Y:S05]  /*9f50*/  @!P0 BRA `(.L_x_199) ;  /* 0xfffffffc00f08947 */ /* 0x002fea000383ffff */
[----:B------:R-:W-:Y:S05]  /*9f60*/  BRA `(.L_x_220) ;  /* 0xfffffff800107947 */ /* 0x000fea000383ffff */
.L_x_200:
[----:B0-----:R0:W1:Y:S02]  /*9f70*/  SYNCS.PHASECHK.TRANS64.TRYWAIT P0, [R6+URZ], R5 ;  /* 0x00000005060075a7 */ /* 0x001064000800017f */
[----:B-1----:R-:W-:Y:S05]  /*9f80*/  @!P0 NANOSLEEP.SYNCS 0x989680 ;  /* 0x009896800000895d */ /* 0x002fea0003900000 */
[----:B------:R-:W1:Y:S02]  /*9f90*/  @!P0 SYNCS.PHASECHK.TRANS64 P0, [R6+URZ], R5 ;  /* 0x00000005060085a7 */ /* 0x000e64000800007f */
[----:B-1----:R-:W-:Y:S05]  /*9fa0*/  @!P0 BRA `(.L_x_200) ;  /* 0xfffffffc00f08947 */ /* 0x002fea000383ffff */
[----:B------:R-:W-:Y:S05]  /*9fb0*/  BRA `(.L_x_221) ;  /* 0xfffffff800207947 */ /* 0x000fea000383ffff */
.L_x_201:
[----:B0-----:R0:W1:Y:S02]  /*9fc0*/  SYNCS.PHASECHK.TRANS64.TRYWAIT P0, [R9+URZ], R4 ;  /* 0x00000004090075a7 */ /* 0x001064000800017f */
[----:B-1----:R-:W-:Y:S05]  /*9fd0*/  @!P0 NANOSLEEP.SYNCS 0x989680 ;  /* 0x009896800000895d */ /* 0x002fea0003900000 */
[----:B------:R-:W1:Y:S02]  /*9fe0*/  @!P0 SYNCS.PHASECHK.TRANS64 P0, [R9+URZ], R4 ;  /* 0x00000004090085a7 */ /* 0x000e64000800007f */
[----:B-1----:R-:W-:Y:S05]  /*9ff0*/  @!P0 BRA `(.L_x_201) ;  /* 0xfffffffc00f08947 */ /* 0x002fea000383ffff */
[----:B------:R-:W-:Y:S05]  /*a000*/  BRA `(.L_x_222) ;  /* 0xfffffff800307947 */ /* 0x000fea000383ffff */
.L_x_202:
[----:B0-----:R0:W1:Y:S02]  /*a010*/  SYNCS.PHASECHK.TRANS64.TRYWAIT P0, [R6+URZ], R5 ;  /* 0x00000005060075a7 */ /* 0x001064000800017f */
[----:B-1----:R-:W-:Y:S05]  /*a020*/  @!P0 NANOSLEEP.SYNCS 0x989680 ;  /* 0x009896800000895d */ /* 0x002fea0003900000 */
[----:B------:R-:W1:Y:S02]  /*a030*/  @!P0 SYNCS.PHASECHK.TRANS64 P0, [R6+URZ], R5 ;  /* 0x00000005060085a7 */ /* 0x000e64000800007f */
[----:B-1----:R-:W-:Y:S05]  /*a040*/  @!P0 BRA `(.L_x_202) ;  /* 0xfffffffc00f08947 */ /* 0x002fea000383ffff */
[----:B------:R-:W-:Y:S05]  /*a050*/  BRA `(.L_x_223) ;  /* 0xfffffff800407947 */ /* 0x000fea000383ffff */
.L_x_203:
[----:B0-----:R0:W1:Y:S02]  /*a060*/  SYNCS.PHASECHK.TRANS64.TRYWAIT P0, [R9+URZ], R4 ;  /* 0x00000004090075a7 */ /* 0x001064000800017f */
[----:B-1----:R-:W-:Y:S05]  /*a070*/  @!P0 NANOSLEEP.SYNCS 0x989680 ;  /* 0x009896800000895d */ /* 0x002fea0003900000 */
[----:B------:R-:W1:Y:S02]  /*a080*/  @!P0 SYNCS.PHASECHK.TRANS64 P0, [R9+URZ], R4 ;  /* 0x00000004090085a7 */ /* 0x000e64000800007f */
[----:B-1----:R-:W-:Y:S05]  /*a090*/  @!P0 BRA `(.L_x_203) ;  /* 0xfffffffc00f08947 */ /* 0x002fea000383ffff */
[----:B------:R-:W-:Y:S05]  /*a0a0*/  BRA `(.L_x_224) ;  /* 0xfffffff800507947 */ /* 0x000fea000383ffff */
.L_x_204:
[----:B-1----:R1:W2:Y:S02]  /*a0b0*/  SYNCS.PHASECHK.TRANS64.TRYWAIT P0, [R6+URZ], R5 ;  /* 0x00000005060075a7 */ /* 0x0022a4000800017f */
[----:B--2---:R-:W-:Y:S05]  /*a0c0*/  @!P0 NANOSLEEP.SYNCS 0x989680 ;  /* 0x009896800000895d */ /* 0x004fea0003900000 */
[----:B------:R-:W2:Y:S02]  /*a0d0*/  @!P0 SYNCS.PHASECHK.TRANS64 P0, [R6+URZ], R5 ;  /* 0x00000005060085a7 */ /* 0x000ea4000800007f */
[----:B--2---:R-:W-:Y:S05]  /*a0e0*/  @!P0 BRA `(.L_x_204) ;  /* 0xfffffffc00f08947 */ /* 0x004fea000383ffff */
[----:B------:R-:W-:Y:S05]  /*a0f0*/  BRA `(.L_x_225) ;  /* 0xfffffff800587947 */ /* 0x000fea000383ffff */
.L_x_226:
[----:B------:R-:W-:-:S00]  /*a100*/  BRA `(.L_x_226) ;  /* 0xfffffffc00fc7947 */ /* 0x000fc0000383ffff */
[----:B------:R-:W-:-:S00]  /*a110*/  NOP ;  /* 0x0000000000007918 */ /* 0x000fc00000000000 */
        /* <DEDUP_REMOVED lines=14> */
.L_x_227:


//--------------------- .nv.shared._ZN7cutlass13device_kernelINS_4gemm6kernel13GemmUniversalIN4cute5tupleIJiiiiEEENS1_10collective13CollectiveMmaINS1_37MainloopSm90TmaGmmaWarpSpecializedFP8ILi14ENS5_IJNS4_1CILi2EEENSA_ILi1EEESC_EEENS1_35KernelTmaWarpSpecializedCooperativeEEENS5_IJNSA_ILi128EEESG_NSA_ILi64EEEEEENS_12float_e4m3_tENS5_IJlSC_lEEESJ_SK_NS4_8TiledMMAINS4_8MMA_AtomIJNS4_4SM904GMMA31MMA_64x128x32_F32E4M3E4M3_SS_TNILNSO_7ScaleInE1ELSQ_1EEEEEENS4_6LayoutISD_NS5_IJSC_NSA_ILi0EEESU_EEEEENS5_IJNS4_10UnderscoreESX_SX_EEEEENS4_13SM90_TMA_LOADENS4_14ComposedLayoutINS4_7SwizzleILi2ELi4ELi3EEENS4_18smem_ptr_flag_bitsILi8EEENST_INS5_IJNSA_ILi8EEESH_EEENS5_IJSH_SC_EEEEEEEvNS4_8identityENS4_23SM90_TMA_LOAD_MULTICASTES1A_vS1B_EENS_8epilogue10collective6detail29Sm90TmaWarpSpecializedAdapterINS1F_15DefaultEpilogueISJ_SK_SK_NS1E_6thread17LinearCombinationISJ_Li1EffLNS1J_9ScaleType4KindE0ELNS_15FloatRoundStyleE2ESJ_EENS1_15EpilogueDefaultEEEEEvvEEEEvNT_6ParamsE --------------------------
	.section	.nv.shared._ZN7cutlass13device_kernelINS_4gemm6kernel13GemmUniversalIN4cute5tupleIJiiiiEEENS1_10collective13CollectiveMmaINS1_37MainloopSm90TmaGmmaWarpSpecializedFP8ILi14ENS5_IJNS4_1CILi2EEENSA_ILi1EEESC_EEENS1_35KernelTmaWarpSpecializedCooperativeEEENS5_IJNSA_ILi128EEESG_NSA_ILi64EEEEEENS_12float_e4m3_tENS5_IJlSC_lEEESJ_SK_NS4_8TiledMMAINS4_8MMA_AtomIJNS4_4SM904GMMA31MMA_64x128x32_F32E4M3E4M3_SS_TNILNSO_7ScaleInE1ELSQ_1EEEEEENS4_6LayoutISD_NS5_IJSC_NSA_ILi0EEESU_EEEEENS5_IJNS4_10UnderscoreESX_SX_EEEEENS4_13SM90_TMA_LOADENS4_14ComposedLayoutINS4_7SwizzleILi2ELi4ELi3EEENS4_18smem_ptr_flag_bitsILi8EEENST_INS5_IJNSA_ILi8EEESH_EEENS5_IJSH_SC_EEEEEEEvNS4_8identityENS4_23SM90_TMA_LOAD_MULTICASTES1A_vS1B_EENS_8epilogue10collective6detail29Sm90TmaWarpSpecializedAdapterINS1F_15DefaultEpilogueISJ_SK_SK_NS1E_6thread17LinearCombinationISJ_Li1EffLNS1J_9ScaleType4KindE0ELNS_15FloatRoundStyleE2ESJ_EENS1_15EpilogueDefaultEEEEEvvEEEEvNT_6ParamsE,"aw",@nobits
	.sectionflags	@""
	.align	16
	.zero		1024


//--------------------- .nv.shared.reserved.0     --------------------------
	.section	.nv.shared.reserved.0,"aw",@nobits
	.weak		__nv_reservedSMEM_offset_0_alias
	.size		__nv_reservedSMEM_offset_0_alias, 0, 0
	.other		__nv_reservedSMEM_offset_0_alias,@"STO_CUDA_RESERVED_SHARED STV_DEFAULT"
__nv_reservedSMEM_offset_0_alias:
	.zero		0


//--------------------- .nv.global                --------------------------
	.section	.nv.global,"aw",@nobits
.nv.global:
	.type		_ZN39_INTERNAL_595230d6_4_k_cu_19d2fb20_57824cute1_E,@object
	.size		_ZN39_INTERNAL_595230d6_4_k_cu_19d2fb20_57824cute1_E,(_ZN39_INTERNAL_595230d6_4_k_cu_19d2fb20_57824cuda3std3__45__cpo6cbeginE - _ZN39_INTERNAL_595230d6_4_k_cu_19d2fb20_57824cute1_E)
_ZN39_INTERNAL_595230d6_4_k_cu_19d2fb20_57824cute1_E:
	.zero		1
	.type		_ZN39_INTERNAL_595230d6_4_k_cu_19d2fb20_57824cuda3std3__45__cpo6cbeginE,@object
	.size		_ZN39_INTERNAL_595230d6_4_k_cu_19d2fb20_57824cuda3std3__45__cpo6cbeginE,(_ZN39_INTERNAL_595230d6_4_k_cu_19d2fb20_57824cuda3std3__48in_placeE - _ZN39_INTERNAL_595230d6_4_k_cu_19d2fb20_57824cuda3std3__45__cpo6cbeginE)
_ZN39_INTERNAL_595230d6_4_k_cu_19d2fb20_57824cuda3std3__45__cpo6cbeginE:
	.zero		1
	.type		_ZN39_INTERNAL_595230d6_4_k_cu_19d2fb20_57824cuda3std3__48in_placeE,@object
	.size		_ZN39_INTERNAL_595230d6_4_k_cu_19d2fb20_57824cuda3std3__48in_placeE,(_ZN39_INTERNAL_595230d6_4_k_cu_19d2fb20_57824cuda3std6ranges3__45__cpo9iter_moveE - _ZN39_INTERNAL_595230d6_4_k_cu_19d2fb20_57824cuda3std3__48in_placeE)
_ZN39_INTERNAL_595230d6_4_k_cu_19d2fb20_57824cuda3std3__48in_placeE:
	.zero		1
	.type		_ZN39_INTERNAL_595230d6_4_k_cu_19d2fb20_57824cuda3std6ranges3__45__cpo9iter_moveE,@object
	.size		_ZN39_INTERNAL_595230d6_4_k_cu_19d2fb20_57824cuda3std6ranges3__45__cpo9iter_moveE,(_ZN39_INTERNAL_595230d6_4_k_cu_19d2fb20_57824cuda3std3__45__cpo5beginE - _ZN39_INTERNAL_595230d6_4_k_cu_19d2fb20_57824cuda3std6ranges3__45__cpo9iter_moveE)
_ZN39_INTERNAL_595230d6_4_k_cu_19d2fb20_57824cuda3std6ranges3__45__cpo9iter_moveE:
	.zero		1
	.type		_ZN39_INTERNAL_595230d6_4_k_cu_19d2fb20_57824cuda3std3__45__cpo5beginE,@object
	.size		_ZN39_INTERNAL_595230d6_4_k_cu_19d2fb20_57824cuda3std3__45__cpo5beginE,(_ZN39_INTERNAL_595230d6_4_k_cu_19d2fb20_57824cuda3std3__441_GLOBAL__N__595230d6_4_k_cu_19d2fb20_57826ignoreE - _ZN39_INTERNAL_595230d6_4_k_cu_19d2fb20_57824cuda3std3__45__cpo5beginE)
_ZN39_INTERNAL_595230d6_4_k_cu_19d2fb20_57824cuda3std3__45__cpo5beginE:
	.zero		1
	.type		_ZN39_INTERNAL_595230d6_4_k_cu_19d2fb20_57824cuda3std3__441_GLOBAL__N__595230d6_4_k_cu_19d2fb20_57826ignoreE,@object
	.size		_ZN39_INTERNAL_595230d6_4_k_cu_19d2fb20_57824cuda3std3__441_GLOBAL__N__595230d6_4_k_cu_19d2fb20_57826ignoreE,(_ZN39_INTERNAL_595230d6_4_k_cu_19d2fb20_57824cute7productE - _ZN39_INTERNAL_595230d6_4_k_cu_19d2fb20_57824cuda3std3__441_GLOBAL__N__595230d6_4_k_cu_19d2fb20_57826ignoreE)
_ZN39_INTERNAL_595230d6_4_k_cu_19d2fb20_57824cuda3std3__441_GLOBAL__N__595230d6_4_k_cu_19d2fb20_57826ignoreE:
	.zero		1
	.type		_ZN39_INTERNAL_595230d6_4_k_cu_19d2fb20_57824cute7productE,@object
	.size		_ZN39_INTERNAL_595230d6_4_k_cu_19d2fb20_57824cute7productE,(_ZN39_INTERNAL_595230d6_4_k_cu_19d2fb20_57824cuda3std3__45__cpo3endE - _ZN39_INTERNAL_595230d6_4_k_cu_19d2fb20_57824cute7productE)
_ZN39_INTERNAL_595230d6_4_k_cu_19d2fb20_57824cute7productE:
	.zero		1
	.type		_ZN39_INTERNAL_595230d6_4_k_cu_19d2fb20_57824cuda3std3__45__cpo3endE,@object
	.size		_ZN39_INTERNAL_595230d6_4_k_cu_19d2fb20_57824cuda3std3__45__cpo3endE,(_ZN39_INTERNAL_595230d6_4_k_cu_19d2fb20_57824cuda3std3__419piecewise_constructE - _ZN39_INTERNAL_595230d6_4_k_cu_19d2fb20_57824cuda3std3__45__cpo3endE)
_ZN39_INTERNAL_595230d6_4_k_cu_19d2fb20_57824cuda3std3__45__cpo3endE:
	.zero		1
	.type		_ZN39_INTERNAL_595230d6_4_k_cu_19d2fb20_57824cuda3std3__419piecewise_constructE,@object
	.size		_ZN39_INTERNAL_595230d6_4_k_cu_19d2fb20_57824cuda3std3__419piecewise_constructE,(_ZN39_INTERNAL_595230d6_4_k_cu_19d2fb20_57824cuda3std3__45__cpo4cendE - _ZN39_INTERNAL_595230d6_4_k_cu_19d2fb20_57824cuda3std3__419piecewise_constructE)
_ZN39_INTERNAL_595230d6_4_k_cu_19d2fb20_57824cuda3std3__419piecewise_constructE:
	.zero		1
	.type		_ZN39_INTERNAL_595230d6_4_k_cu_19d2fb20_57824cuda3std3__45__cpo4cendE,@object
	.size		_ZN39_INTERNAL_595230d6_4_k_cu_19d2fb20_57824cuda3std3__45__cpo4cendE,(_ZN39_INTERNAL_595230d6_4_k_cu_19d2fb20_57824cuda3std6ranges3__45__cpo4swapE - _ZN39_INTERNAL_595230d6_4_k_cu_19d2fb20_57824cuda3std3__45__cpo4cendE)
_ZN39_INTERNAL_595230d6_4_k_cu_19d2fb20_57824cuda3std3__45__cpo4cendE:
	.zero		1
	.type		_ZN39_INTERNAL_595230d6_4_k_cu_19d2fb20_57824cuda3std6ranges3__45__cpo4swapE,@object
	.size		_ZN39_INTERNAL_595230d6_4_k_cu_19d2fb20_57824cuda3std6ranges3__45__cpo4swapE,(.L_7 - _ZN39_INTERNAL_595230d6_4_k_cu_19d2fb20_57824cuda3std6ranges3__45__cpo4swapE)
_ZN39_INTERNAL_595230d6_4_k_cu_19d2fb20_57824cuda3std6ranges3__45__cpo4swapE:
	.zero		1
.L_7:


//--------------------- .nv.constant0._ZN7cutlass13device_kernelINS_4gemm6kernel13GemmUniversalIN4cute5tupleIJiiiiEEENS1_10collective13CollectiveMmaINS1_37MainloopSm90TmaGmmaWarpSpecializedFP8ILi14ENS5_IJNS4_1CILi2EEENSA_ILi1EEESC_EEENS1_35KernelTmaWarpSpecializedCooperativeEEENS5_IJNSA_ILi128EEESG_NSA_ILi64EEEEEENS_12float_e4m3_tENS5_IJlSC_lEEESJ_SK_NS4_8TiledMMAINS4_8MMA_AtomIJNS4_4SM904GMMA31MMA_64x128x32_F32E4M3E4M3_SS_TNILNSO_7ScaleInE1ELSQ_1EEEEEENS4_6LayoutISD_NS5_IJSC_NSA_ILi0EEESU_EEEEENS5_IJNS4_10UnderscoreESX_SX_EEEEENS4_13SM90_TMA_LOADENS4_14ComposedLayoutINS4_7SwizzleILi2ELi4ELi3EEENS4_18smem_ptr_flag_bitsILi8EEENST_INS5_IJNSA_ILi8EEESH_EEENS5_IJSH_SC_EEEEEEEvNS4_8identityENS4_23SM90_TMA_LOAD_MULTICASTES1A_vS1B_EENS_8epilogue10collective6detail29Sm90TmaWarpSpecializedAdapterINS1F_15DefaultEpilogueISJ_SK_SK_NS1E_6thread17LinearCombinationISJ_Li1EffLNS1J_9ScaleType4KindE0ELNS_15FloatRoundStyleE2ESJ_EENS1_15EpilogueDefaultEEEEEvvEEEEvNT_6ParamsE --------------------------
	.section	.nv.constant0._ZN7cutlass13device_kernelINS_4gemm6kernel13GemmUniversalIN4cute5tupleIJiiiiEEENS1_10collective13CollectiveMmaINS1_37MainloopSm90TmaGmmaWarpSpecializedFP8ILi14ENS5_IJNS4_1CILi2EEENSA_ILi1EEESC_EEENS1_35KernelTmaWarpSpecializedCooperativeEEENS5_IJNSA_ILi128EEESG_NSA_ILi64EEEEEENS_12float_e4m3_tENS5_IJlSC_lEEESJ_SK_NS4_8TiledMMAINS4_8MMA_AtomIJNS4_4SM904GMMA31MMA_64x128x32_F32E4M3E4M3_SS_TNILNSO_7ScaleInE1ELSQ_1EEEEEENS4_6LayoutISD_NS5_IJSC_NSA_ILi0EEESU_EEEEENS5_IJNS4_10UnderscoreESX_SX_EEEEENS4_13SM90_TMA_LOADENS4_14ComposedLayoutINS4_7SwizzleILi2ELi4ELi3EEENS4_18smem_ptr_flag_bitsILi8EEENST_INS5_IJNSA_ILi8EEESH_EEENS5_IJSH_SC_EEEEEEEvNS4_8identityENS4_23SM90_TMA_LOAD_MULTICASTES1A_vS1B_EENS_8epilogue10collective6detail29Sm90TmaWarpSpecializedAdapterINS1F_15DefaultEpilogueISJ_SK_SK_NS1E_6thread17LinearCombinationISJ_Li1EffLNS1J_9ScaleType4KindE0ELNS_15FloatRoundStyleE2ESJ_EENS1_15EpilogueDefaultEEEEEvvEEEEvNT_6ParamsE,"a",@progbits
	.sectionflags	@""
	.align	4
.nv.constant0._ZN7cutlass13device_kernelINS_4gemm6kernel13GemmUniversalIN4cute5tupleIJiiiiEEENS1_10collective13CollectiveMmaINS1_37MainloopSm90TmaGmmaWarpSpecializedFP8ILi14ENS5_IJNS4_1CILi2EEENSA_ILi1EEESC_EEENS1_35KernelTmaWarpSpecializedCooperativeEEENS5_IJNSA_ILi128EEESG_NSA_ILi64EEEEEENS_12float_e4m3_tENS5_IJlSC_lEEESJ_SK_NS4_8TiledMMAINS4_8MMA_AtomIJNS4_4SM904GMMA31MMA_64x128x32_F32E4M3E4M3_SS_TNILNSO_7ScaleInE1ELSQ_1EEEEEENS4_6LayoutISD_NS5_IJSC_NSA_ILi0EEESU_EEEEENS5_IJNS4_10UnderscoreESX_SX_EEEEENS4_13SM90_TMA_LOADENS4_14ComposedLayoutINS4_7SwizzleILi2ELi4ELi3EEENS4_18smem_ptr_flag_bitsILi8EEENST_INS5_IJNSA_ILi8EEESH_EEENS5_IJSH_SC_EEEEEEEvNS4_8identityENS4_23SM90_TMA_LOAD_MULTICASTES1A_vS1B_EENS_8epilogue10collective6detail29Sm90TmaWarpSpecializedAdapterINS1F_15DefaultEpilogueISJ_SK_SK_NS1E_6thread17LinearCombinationISJ_Li1EffLNS1J_9ScaleType4KindE0ELNS_15FloatRoundStyleE2ESJ_EENS1_15EpilogueDefaultEEEEEvvEEEEvNT_6ParamsE:
	.zero		1664


//--------------------- SYMBOLS --------------------------

	.type		.nv.reservedSmem.offset0,@object
	.size		.nv.reservedSmem.offset0,0x4
